	.target	sm_90a

	.elftype	@"ET_EXEC"


//--------------------- .note.nv.tkinfo           --------------------------
	.section	.note.nv.tkinfo,"",@"SHT_NOTE"
	.sectionflags	@"SHF_NOTE_NV_TKINFO"
	.tkinfo
        /*0018*/ 	.word	0x00000002
        /*0030*/ 	.string	""
        /*0030*/ 	.string	"ptxas"
        /*0030*/ 	.string	"Cuda compilation tools, release 13.0, V13.0.88"
        /*0030*/ 	.string	"Build cuda_13.0.r13.0/compiler.36424714_0"
        /*0030*/ 	.string	"-arch sm_90a -m 64 "



//--------------------- .note.nv.cuinfo           --------------------------
	.section	.note.nv.cuinfo,"",@"SHT_NOTE"
	.sectionflags	@"SHF_NOTE_NV_CUINFO"
        /*0018*/ 	.short	0x0002
        /*001a*/ 	.short	0x005a
        /*001c*/ 	.short	0x0082
	.zero		2


//--------------------- .nv.info                  --------------------------
	.section	.nv.info,"",@"SHT_CUDA_INFO"
	.align	4


	//----- nvinfo : EIATTR_REGCOUNT
	.align		4
        /*0000*/ 	.byte	0x04, 0x2f
        /*0002*/ 	.short	(.L_12 - .L_11)
	.align		4
.L_11:
        /*0004*/ 	.word	index@(_ZN7cutlass13device_kernelINS_4gemm6kernel13GemmUniversalIN4cute5tupleIJiiiiEEENS1_10collective13CollectiveMmaINS1_37MainloopSm90TmaGmmaWarpSpecializedFP8ILi4ENS5_IJNS4_1CILi2EEENSA_ILi1EEESC_EEENS1_35KernelTmaWarpSpecializedCooperativeEEENS5_IJNSA_ILi256EEENSA_ILi128EEESH_EEENS_12float_e4m3_tENS5_IJlSC_lEEESJ_SK_NS4_8TiledMMAINS4_8MMA_AtomIJNS4_4SM904GMMA31MMA_64x128x32_F32E4M3E4M3_SS_TNILNSO_7ScaleInE1ELSQ_1EEEEEENS4_6LayoutISD_NS5_IJSC_NSA_ILi0EEESU_EEEEENS5_IJNS4_10UnderscoreESX_SX_EEEEENS4_13SM90_TMA_LOADENS4_14ComposedLayoutINS4_7SwizzleILi3ELi4ELi3EEENS4_18smem_ptr_flag_bitsILi8EEENST_INS5_IJNSA_ILi8EEESH_EEENS5_IJSH_SC_EEEEEEEvNS4_8identityENS4_23SM90_TMA_LOAD_MULTICASTES1A_vS1B_EENS_8epilogue10collective6detail29Sm90TmaWarpSpecializedAdapterINS1F_15DefaultEpilogueISJ_SK_SK_NS1E_6thread17LinearCombinationISJ_Li1EffLNS1J_9ScaleType4KindE0ELNS_15FloatRoundStyleE2ESJ_EENS1_15EpilogueDefaultEEEEEvvEEEEvNT_6ParamsE)
        /*0008*/ 	.word	0x000000a8


	//----- nvinfo : EIATTR_FRAME_SIZE
	.align		4
.L_12:
        /*000c*/ 	.byte	0x04, 0x11
        /*000e*/ 	.short	(.L_14 - .L_13)
	.align		4
.L_13:
        /*0010*/ 	.word	index@(_ZN7cutlass13device_kernelINS_4gemm6kernel13GemmUniversalIN4cute5tupleIJiiiiEEENS1_10collective13CollectiveMmaINS1_37MainloopSm90TmaGmmaWarpSpecializedFP8ILi4ENS5_IJNS4_1CILi2EEENSA_ILi1EEESC_EEENS1_35KernelTmaWarpSpecializedCooperativeEEENS5_IJNSA_ILi256EEENSA_ILi128EEESH_EEENS_12float_e4m3_tENS5_IJlSC_lEEESJ_SK_NS4_8TiledMMAINS4_8MMA_AtomIJNS4_4SM904GMMA31MMA_64x128x32_F32E4M3E4M3_SS_TNILNSO_7ScaleInE1ELSQ_1EEEEEENS4_6LayoutISD_NS5_IJSC_NSA_ILi0EEESU_EEEEENS5_IJNS4_10UnderscoreESX_SX_EEEEENS4_13SM90_TMA_LOADENS4_14ComposedLayoutINS4_7SwizzleILi3ELi4ELi3EEENS4_18smem_ptr_flag_bitsILi8EEENST_INS5_IJNSA_ILi8EEESH_EEENS5_IJSH_SC_EEEEEEEvNS4_8identityENS4_23SM90_TMA_LOAD_MULTICASTES1A_vS1B_EENS_8epilogue10collective6detail29Sm90TmaWarpSpecializedAdapterINS1F_15DefaultEpilogueISJ_SK_SK_NS1E_6thread17LinearCombinationISJ_Li1EffLNS1J_9ScaleType4KindE0ELNS_15FloatRoundStyleE2ESJ_EENS1_15EpilogueDefaultEEEEEvvEEEEvNT_6ParamsE)
        /*0014*/ 	.word	0x000000f8


	//----- nvinfo : EIATTR_MIN_STACK_SIZE
	.align		4
.L_14:
        /*0018*/ 	.byte	0x04, 0x12
        /*001a*/ 	.short	(.L_16 - .L_15)
	.align		4
.L_15:
        /*001c*/ 	.word	index@(_ZN7cutlass13device_kernelINS_4gemm6kernel13GemmUniversalIN4cute5tupleIJiiiiEEENS1_10collective13CollectiveMmaINS1_37MainloopSm90TmaGmmaWarpSpecializedFP8ILi4ENS5_IJNS4_1CILi2EEENSA_ILi1EEESC_EEENS1_35KernelTmaWarpSpecializedCooperativeEEENS5_IJNSA_ILi256EEENSA_ILi128EEESH_EEENS_12float_e4m3_tENS5_IJlSC_lEEESJ_SK_NS4_8TiledMMAINS4_8MMA_AtomIJNS4_4SM904GMMA31MMA_64x128x32_F32E4M3E4M3_SS_TNILNSO_7ScaleInE1ELSQ_1EEEEEENS4_6LayoutISD_NS5_IJSC_NSA_ILi0EEESU_EEEEENS5_IJNS4_10UnderscoreESX_SX_EEEEENS4_13SM90_TMA_LOADENS4_14ComposedLayoutINS4_7SwizzleILi3ELi4ELi3EEENS4_18smem_ptr_flag_bitsILi8EEENST_INS5_IJNSA_ILi8EEESH_EEENS5_IJSH_SC_EEEEEEEvNS4_8identityENS4_23SM90_TMA_LOAD_MULTICASTES1A_vS1B_EENS_8epilogue10collective6detail29Sm90TmaWarpSpecializedAdapterINS1F_15DefaultEpilogueISJ_SK_SK_NS1E_6thread17LinearCombinationISJ_Li1EffLNS1J_9ScaleType4KindE0ELNS_15FloatRoundStyleE2ESJ_EENS1_15EpilogueDefaultEEEEEvvEEEEvNT_6ParamsE)
        /*0020*/ 	.word	0x000000f8
.L_16:


//--------------------- .nv.compat                --------------------------
	.section	.nv.compat,"",@"SHT_CUDA_COMPAT_INFO"
	.align	4
        /*0000*/ 	.byte	0x02, 0x09, 0x01, 0x00, 0x02, 0x02, 0x04, 0x00, 0x02, 0x05, 0x05, 0x00, 0x03, 0x07, 0x01, 0x01
        /*0010*/ 	.byte	0x02, 0x03, 0x01, 0x00, 0x02, 0x06, 0x01, 0x00, 0x04, 0x0b, 0x08, 0x00, 0x00, 0x00, 0x00, 0x00
        /*0020*/ 	.byte	0x00, 0x00, 0x00, 0x00


//--------------------- .nv.info._ZN7cutlass13device_kernelINS_4gemm6kernel13GemmUniversalIN4cute5tupleIJiiiiEEENS1_10collective13CollectiveMmaINS1_37MainloopSm90TmaGmmaWarpSpecializedFP8ILi4ENS5_IJNS4_1CILi2EEENSA_ILi1EEESC_EEENS1_35KernelTmaWarpSpecializedCooperativeEEENS5_IJNSA_ILi256EEENSA_ILi128EEESH_EEENS_12float_e4m3_tENS5_IJlSC_lEEESJ_SK_NS4_8TiledMMAINS4_8MMA_AtomIJNS4_4SM904GMMA31MMA_64x128x32_F32E4M3E4M3_SS_TNILNSO_7ScaleInE1ELSQ_1EEEEEENS4_6LayoutISD_NS5_IJSC_NSA_ILi0EEESU_EEEEENS5_IJNS4_10UnderscoreESX_SX_EEEEENS4_13SM90_TMA_LOADENS4_14ComposedLayoutINS4_7SwizzleILi3ELi4ELi3EEENS4_18smem_ptr_flag_bitsILi8EEENST_INS5_IJNSA_ILi8EEESH_EEENS5_IJSH_SC_EEEEEEEvNS4_8identityENS4_23SM90_TMA_LOAD_MULTICASTES1A_vS1B_EENS_8epilogue10collective6detail29Sm90TmaWarpSpecializedAdapterINS1F_15DefaultEpilogueISJ_SK_SK_NS1E_6thread17LinearCombinationISJ_Li1EffLNS1J_9ScaleType4KindE0ELNS_15FloatRoundStyleE2ESJ_EENS1_15EpilogueDefaultEEEEEvvEEEEvNT_6ParamsE --------------------------
	.section	.nv.info._ZN7cutlass13device_kernelINS_4gemm6kernel13GemmUniversalIN4cute5tupleIJiiiiEEENS1_10collective13CollectiveMmaINS1_37MainloopSm90TmaGmmaWarpSpecializedFP8ILi4ENS5_IJNS4_1CILi2EEENSA_ILi1EEESC_EEENS1_35KernelTmaWarpSpecializedCooperativeEEENS5_IJNSA_ILi256EEENSA_ILi128EEESH_EEENS_12float_e4m3_tENS5_IJlSC_lEEESJ_SK_NS4_8TiledMMAINS4_8MMA_AtomIJNS4_4SM904GMMA31MMA_64x128x32_F32E4M3E4M3_SS_TNILNSO_7ScaleInE1ELSQ_1EEEEEENS4_6LayoutISD_NS5_IJSC_NSA_ILi0EEESU_EEEEENS5_IJNS4_10UnderscoreESX_SX_EEEEENS4_13SM90_TMA_LOADENS4_14ComposedLayoutINS4_7SwizzleILi3ELi4ELi3EEENS4_18smem_ptr_flag_bitsILi8EEENST_INS5_IJNSA_ILi8EEESH_EEENS5_IJSH_SC_EEEEEEEvNS4_8identityENS4_23SM90_TMA_LOAD_MULTICASTES1A_vS1B_EENS_8epilogue10collective6detail29Sm90TmaWarpSpecializedAdapterINS1F_15DefaultEpilogueISJ_SK_SK_NS1E_6thread17LinearCombinationISJ_Li1EffLNS1J_9ScaleType4KindE0ELNS_15FloatRoundStyleE2ESJ_EENS1_15EpilogueDefaultEEEEEvvEEEEvNT_6ParamsE,"",@"SHT_CUDA_INFO"
	.sectionflags	@""
	.align	4


	//----- nvinfo : EIATTR_CUDA_API_VERSION
	.align		4
        /*0000*/ 	.byte	0x04, 0x37
        /*0002*/ 	.short	(.L_18 - .L_17)
.L_17:
        /*0004*/ 	.word	0x00000082


	//----- nvinfo : EIATTR_KPARAM_INFO
	.align		4
.L_18:
        /*0008*/ 	.byte	0x04, 0x17
        /*000a*/ 	.short	(.L_20 - .L_19)
.L_19:
        /*000c*/ 	.word	0x00000000
        /*0010*/ 	.short	0x0000
        /*0012*/ 	.short	0x0070
        /*0014*/ 	.byte	0x00, 0xf0, 0x01, 0x10


	//----- nvinfo : EIATTR_SPARSE_MMA_MASK
	.align		4
.L_20:
        /*0018*/ 	.byte	0x03, 0x50
        /*001a*/ 	.short	0x0000


	//----- nvinfo : EIATTR_MAXREG_COUNT
	.align		4
        /*001c*/ 	.byte	0x03, 0x1b
        /*001e*/ 	.short	0x00a8


	//----- nvinfo : EIATTR_NUM_BARRIERS
	.align		4
        /*0020*/ 	.byte	0x02, 0x4c
        /*0022*/ 	.byte	0x01
	.zero		1


	//----- nvinfo : EIATTR_ANNOTATIONS
	.align		4
        /*0024*/ 	.byte	0x04, 0x55
        /*0026*/ 	.short	(.L_22 - .L_21)


	//   ....[0]....
.L_21:
        /*0028*/ 	.word	0x00000001
        /*002c*/ 	.byte	0x10, 0x07, 0x00, 0x00, 0x01, 0x00, 0x00, 0x00, 0x00, 0x08, 0x00, 0x00, 0x01, 0x00, 0x00, 0x00
        /* <DEDUP_REMOVED lines=192> */
        /*0c3c*/ 	.byte	0x30, 0x07, 0x01, 0x00


	//----- nvinfo : EIATTR_MERCURY_ISA_VERSION
	.align		4
.L_22:
        /*0c40*/ 	.byte	0x03, 0x5f
        /*0c42*/ 	.short	0x0101


	//----- nvinfo : EIATTR_INT_WARP_WIDE_INSTR_OFFSETS
	.align		4
        /*0c44*/ 	.byte	0x04, 0x31
        /*0c46*/ 	.short	(.L_24 - .L_23)


	//   ....[0]....
.L_23:
        /*0c48*/ 	.word	0x00000550


	//   ....[1]....
        /*0c4c*/ 	.word	0x00000570


	//   ....[2]....
        /*0c50*/ 	.word	0x000006e0


	//   ....[3]....
        /*0c54*/ 	.word	0x000054f0


	//----- nvinfo : EIATTR_COOP_GROUP_MASK_REGIDS
	.align		4
.L_24:
        /*0c58*/ 	.byte	0x04, 0x29
        /*0c5a*/ 	.short	(.L_26 - .L_25)


	//   ....[0]....
.L_25:
        /*0c5c*/ 	.word	0xffffffff


	//   ....[1]....
        /*0c60*/ 	.word	0xffffffff


	//   ....[2]....
        /*0c64*/ 	.word	0xffffffff


	//   ....[3]....
        /*0c68*/ 	.word	0xffffffff


	//   ....[4]....
        /*0c6c*/ 	.word	0xffffffff


	//   ....[5]....
        /*0c70*/ 	.word	0xffffffff


	//----- nvinfo : EIATTR_COOP_GROUP_INSTR_OFFSETS
	.align		4
.L_26:
        /*0c74*/ 	.byte	0x04, 0x28
        /*0c76*/ 	.short	(.L_28 - .L_27)


	//   ....[0]....
.L_27:
        /*0c78*/ 	.word	0x00000070


	//   ....[1]....
        /*0c7c*/ 	.word	0x00000080


	//   ....[2]....
        /*0c80*/ 	.word	0x000001a0


	//   ....[3]....
        /*0c84*/ 	.word	0x000003c0


	//   ....[4]....
        /*0c88*/ 	.word	0x00000840


	//   ....[5]....
        /*0c8c*/ 	.word	0x000015c0


	//----- nvinfo : EIATTR_REG_RECONFIG
	.align		4
.L_28:
        /*0c90*/ 	.byte	0x01, 0x54
	.zero		2


	//----- nvinfo : EIATTR_MBARRIER_INSTR_OFFSETS
	.align		4
        /*0c94*/ 	.byte	0x04, 0x39
        /*0c96*/ 	.short	(.L_30 - .L_29)


	//   ....[0]....
.L_29:
        /*0c98*/ 	.word	0x00000320
        /*0c9c*/ 	.word	0x000000ff
        /*0ca0*/ 	.word	0x00000000
        /*0ca4*/ 	.short	0x0100
        /*0ca6*/ 	.byte	0x09
	.zero		1


	//   ....[1]....
        /*0ca8*/ 	.word	0x00000330
        /*0cac*/ 	.word	0x000000ff
        /*0cb0*/ 	.word	0x00000020
        /*0cb4*/ 	.short	0x0100
        /*0cb6*/ 	.byte	0x09
	.zero		1


	//   ....[2]....
        /*0cb8*/ 	.word	0x00000340
        /*0cbc*/ 	.word	0x000000ff
        /*0cc0*/ 	.word	0x00000008
        /*0cc4*/ 	.short	0x0100
        /*0cc6*/ 	.byte	0x09
	.zero		1


	//   ....[3]....
        /*0cc8*/ 	.word	0x00000350
        /*0ccc*/ 	.word	0x000000ff
        /*0cd0*/ 	.word	0x00000028
        /*0cd4*/ 	.short	0x0100
        /*0cd6*/ 	.byte	0x09
	.zero		1


	//   ....[4]....
        /*0cd8*/ 	.word	0x00000360
        /*0cdc*/ 	.word	0x000000ff
        /*0ce0*/ 	.word	0x00000010
        /*0ce4*/ 	.short	0x0100
        /*0ce6*/ 	.byte	0x09
	.zero		1


	//   ....[5]....
        /*0ce8*/ 	.word	0x00000370
        /*0cec*/ 	.word	0x000000ff
        /*0cf0*/ 	.word	0x00000030
        /*0cf4*/ 	.short	0x0100
        /*0cf6*/ 	.byte	0x09
	.zero		1


	//   ....[6]....
        /*0cf8*/ 	.word	0x00000380
        /*0cfc*/ 	.word	0x000000ff
        /*0d00*/ 	.word	0x00000018
        /*0d04*/ 	.short	0x0100
        /*0d06*/ 	.byte	0x09
	.zero		1


	//   ....[7]....
        /*0d08*/ 	.word	0x00000390
        /*0d0c*/ 	.word	0x000000ff
        /*0d10*/ 	.word	0x00000038
        /*0d14*/ 	.short	0x0100
        /*0d16*/ 	.byte	0x09
	.zero		1


	//   ....[8]....
        /*0d18*/ 	.word	0x00000770
        /*0d1c*/ 	.word	0x000000ff
        /*0d20*/ 	.word	0x00000050
        /*0d24*/ 	.short	0x0100
        /*0d26*/ 	.byte	0x06
	.zero		1


	//   ....[9]....
        /*0d28*/ 	.word	0x000007e0
        /*0d2c*/ 	.word	0x000000ff
        /*0d30*/ 	.word	0x00000058
        /*0d34*/ 	.short	0x0100
        /*0d36*/ 	.byte	0x06
	.zero		1


	//   ....[10]....
        /*0d38*/ 	.word	0x00001dc0
        /*0d3c*/ 	.word	0x000000ff
        /*0d40*/ 	.word	0x00000000
        /*0d44*/ 	.short	0x010a
        /*0d46*/ 	.byte	0x06
	.zero		1


	//   ....[11]....
        /*0d48*/ 	.word	0x00001e00
        /*0d4c*/ 	.word	0x000000ff
        /*0d50*/ 	.word	0x00000000
        /*0d54*/ 	.short	0x010a
        /*0d56*/ 	.byte	0x06
	.zero		1


	//   ....[12]....
        /*0d58*/ 	.word	0x00003170
        /*0d5c*/ 	.word	0x000000ff
        /*0d60*/ 	.word	0x00000000
        /*0d64*/ 	.short	0x010a
        /*0d66*/ 	.byte	0x10
	.zero		1


	//   ....[13]....
        /*0d68*/ 	.word	0x000031b0
        /*0d6c*/ 	.word	0x000000ff
        /*0d70*/ 	.word	0x00000000
        /*0d74*/ 	.short	0x010a
        /*0d76*/ 	.byte	0x10
	.zero		1


	//   ....[14]....
        /*0d78*/ 	.word	0x00004380
        /*0d7c*/ 	.word	0x000000e5
        /*0d80*/ 	.word	0x00000000
        /*0d84*/ 	.short	0x0101
        /*0d86*/ 	.byte	0x3f
	.zero		1


	//   ....[15]....
        /*0d88*/ 	.word	0x00005590
        /*0d8c*/ 	.word	0x00000018
        /*0d90*/ 	.word	0x00000000
        /*0d94*/ 	.short	0x0101
        /*0d96*/ 	.byte	0x3f
	.zero		1


	//   ....[16]....
        /*0d98*/ 	.word	0x0000f920
        /*0d9c*/ 	.word	0x00000005
        /*0da0*/ 	.word	0x00000020
        /*0da4*/ 	.short	0x010a
        /*0da6*/ 	.byte	0x3f
	.zero		1


	//   ....[17]....
        /*0da8*/ 	.word	0x0000fd50
        /*0dac*/ 	.word	0x00000002
        /*0db0*/ 	.word	0x00000058
        /*0db4*/ 	.short	0x0101
        /*0db6*/ 	.byte	0x3f
	.zero		1


	//   ....[18]....
        /*0db8*/ 	.word	0x00010480
        /*0dbc*/ 	.word	0x00000005
        /*0dc0*/ 	.word	0x00000000
        /*0dc4*/ 	.short	0x010a
        /*0dc6*/ 	.byte	0x3f
	.zero		1


	//   ....[19]....
        /*0dc8*/ 	.word	0x00010500
        /*0dcc*/ 	.word	0x00000007
        /*0dd0*/ 	.word	0x00000000
        /*0dd4*/ 	.short	0x010a
        /*0dd6*/ 	.byte	0x3f
	.zero		1


	//   ....[20]....
        /*0dd8*/ 	.word	0x00010590
        /*0ddc*/ 	.word	0x00000006
        /*0de0*/ 	.word	0x00000000
        /*0de4*/ 	.short	0x010a
        /*0de6*/ 	.byte	0x3f
	.zero		1


	//   ....[21]....
        /*0de8*/ 	.word	0x00010620
        /*0dec*/ 	.word	0x00000003
        /*0df0*/ 	.word	0x00000000
        /*0df4*/ 	.short	0x010a
        /*0df6*/ 	.byte	0x3f
	.zero		1


	//   ....[22]....
        /*0df8*/ 	.word	0x00010690
        /*0dfc*/ 	.word	0x00000003
        /*0e00*/ 	.word	0x00000000
        /*0e04*/ 	.short	0x010a
        /*0e06*/ 	.byte	0x3f
	.zero		1


	//   ....[23]....
        /*0e08*/ 	.word	0x00010700
        /*0e0c*/ 	.word	0x00000000
        /*0e10*/ 	.word	0x00000000
        /*0e14*/ 	.short	0x010a
        /*0e16*/ 	.byte	0x3f
	.zero		1


	//   ....[24]....
        /*0e18*/ 	.word	0x000107e0
        /*0e1c*/ 	.word	0x00000005
        /*0e20*/ 	.word	0x00000020
        /*0e24*/ 	.short	0x010a
        /*0e26*/ 	.byte	0x3f
	.zero		1


	//   ....[25]....
        /*0e28*/ 	.word	0x000108b0
        /*0e2c*/ 	.word	0x00000005
        /*0e30*/ 	.word	0x00000000
        /*0e34*/ 	.short	0x010a
        /*0e36*/ 	.byte	0x3f
	.zero		1


	//   ....[26]....
        /*0e38*/ 	.word	0x00010900
        /*0e3c*/ 	.word	0x00000007
        /*0e40*/ 	.word	0x00000000
        /*0e44*/ 	.short	0x010a
        /*0e46*/ 	.byte	0x3f
	.zero		1


	//   ....[27]....
        /*0e48*/ 	.word	0x00010950
        /*0e4c*/ 	.word	0x00000006
        /*0e50*/ 	.word	0x00000000
        /*0e54*/ 	.short	0x010a
        /*0e56*/ 	.byte	0x3f
	.zero		1


	//----- nvinfo : EIATTR_NUM_MBARRIERS
	.align		4
.L_30:
        /*0e58*/ 	.byte	0x03, 0x38
        /*0e5a*/ 	.short	0x000a


	//----- nvinfo : EIATTR_EXIT_INSTR_OFFSETS
	.align		4
        /*0e5c*/ 	.byte	0x04, 0x1c
        /*0e5e*/ 	.short	(.L_32 - .L_31)


	//   ....[0]....
.L_31:
        /*0e60*/ 	.word	0x000009d0


	//   ....[1]....
        /*0e64*/ 	.word	0x00001260


	//   ....[2]....
        /*0e68*/ 	.word	0x0000f000


	//   ....[3]....
        /*0e6c*/ 	.word	0x0000f590


	//   ....[4]....
        /*0e70*/ 	.word	0x00010670


	//----- nvinfo : EIATTR_MAX_THREADS
	.align		4
.L_32:
        /*0e74*/ 	.byte	0x04, 0x05
        /*0e76*/ 	.short	(.L_34 - .L_33)
.L_33:
        /*0e78*/ 	.word	0x00000180
        /*0e7c*/ 	.word	0x00000001
        /*0e80*/ 	.word	0x00000001


	//----- nvinfo : EIATTR_CRS_STACK_SIZE
	.align		4
.L_34:
        /*0e84*/ 	.byte	0x04, 0x1e
        /*0e86*/ 	.short	(.L_36 - .L_35)
.L_35:
        /*0e88*/ 	.word	0x00000000


	//----- nvinfo : EIATTR_CBANK_PARAM_SIZE
	.align		4
.L_36:
        /*0e8c*/ 	.byte	0x03, 0x19
        /*0e8e*/ 	.short	0x0470


	//----- nvinfo : EIATTR_PARAM_CBANK
	.align		4
        /*0e90*/ 	.byte	0x04, 0x0a
        /*0e92*/ 	.short	(.L_38 - .L_37)
	.align		4
.L_37:
        /*0e94*/ 	.word	index@(.nv.constant0._ZN7cutlass13device_kernelINS_4gemm6kernel13GemmUniversalIN4cute5tupleIJiiiiEEENS1_10collective13CollectiveMmaINS1_37MainloopSm90TmaGmmaWarpSpecializedFP8ILi4ENS5_IJNS4_1CILi2EEENSA_ILi1EEESC_EEENS1_35KernelTmaWarpSpecializedCooperativeEEENS5_IJNSA_ILi256EEENSA_ILi128EEESH_EEENS_12float_e4m3_tENS5_IJlSC_lEEESJ_SK_NS4_8TiledMMAINS4_8MMA_AtomIJNS4_4SM904GMMA31MMA_64x128x32_F32E4M3E4M3_SS_TNILNSO_7ScaleInE1ELSQ_1EEEEEENS4_6LayoutISD_NS5_IJSC_NSA_ILi0EEESU_EEEEENS5_IJNS4_10UnderscoreESX_SX_EEEEENS4_13SM90_TMA_LOADENS4_14ComposedLayoutINS4_7SwizzleILi3ELi4ELi3EEENS4_18smem_ptr_flag_bitsILi8EEENST_INS5_IJNSA_ILi8EEESH_EEENS5_IJSH_SC_EEEEEEEvNS4_8identityENS4_23SM90_TMA_LOAD_MULTICASTES1A_vS1B_EENS_8epilogue10collective6detail29Sm90TmaWarpSpecializedAdapterINS1F_15DefaultEpilogueISJ_SK_SK_NS1E_6thread17LinearCombinationISJ_Li1EffLNS1J_9ScaleType4KindE0ELNS_15FloatRoundStyleE2ESJ_EENS1_15EpilogueDefaultEEEEEvvEEEEvNT_6ParamsE)
        /*0e98*/ 	.short	0x0210
        /*0e9a*/ 	.short	0x0470


	//----- nvinfo : EIATTR_SW_WAR
	.align		4
.L_38:
        /*0e9c*/ 	.byte	0x04, 0x36
        /*0e9e*/ 	.short	(.L_40 - .L_39)
.L_39:
        /*0ea0*/ 	.word	0x00000008
.L_40:


//--------------------- .nv.callgraph             --------------------------
	.section	.nv.callgraph,"",@"SHT_CUDA_CALLGRAPH"
	.align	4
	.sectionentsize	8
	.align		4
        /*0000*/ 	.word	0x00000000
	.align		4
        /*0004*/ 	.word	0xffffffff
	.align		4
        /*0008*/ 	.word	0x00000000
	.align		4
        /*000c*/ 	.word	0xfffffffe
	.align		4
        /*0010*/ 	.word	0x00000000
	.align		4
        /*0014*/ 	.word	0xfffffffd
	.align		4
        /*0018*/ 	.word	0x00000000
	.align		4
        /*001c*/ 	.word	0xfffffffc


//--------------------- .nv.constant4             --------------------------
	.section	.nv.constant4,"a",@progbits
	.align	8
	.align		8
.nv.constant4:
        /*0000*/ 	.dword	_ZN40_INTERNAL_596c83c4_4_k_cu_63a12416_177624cuda3std3__45__cpo5beginE
	.align		8
        /*0008*/ 	.dword	_ZN40_INTERNAL_596c83c4_4_k_cu_63a12416_177624cuda3std3__45__cpo3endE
	.align		8
        /*0010*/ 	.dword	_ZN40_INTERNAL_596c83c4_4_k_cu_63a12416_177624cuda3std3__45__cpo6cbeginE
	.align		8
        /*0018*/ 	.dword	_ZN40_INTERNAL_596c83c4_4_k_cu_63a12416_177624cuda3std3__45__cpo4cendE
	.align		8
        /*0020*/ 	.dword	_ZN40_INTERNAL_596c83c4_4_k_cu_63a12416_177624cuda3std3__442_GLOBAL__N__596c83c4_4_k_cu_63a12416_177626ignoreE
	.align		8
        /*0028*/ 	.dword	_ZN40_INTERNAL_596c83c4_4_k_cu_63a12416_177624cuda3std3__419piecewise_constructE
	.align		8
        /*0030*/ 	.dword	_ZN40_INTERNAL_596c83c4_4_k_cu_63a12416_177624cuda3std3__48in_placeE
	.align		8
        /*0038*/ 	.dword	_ZN40_INTERNAL_596c83c4_4_k_cu_63a12416_177624cuda3std6ranges3__45__cpo4swapE
	.align		8
        /*0040*/ 	.dword	_ZN40_INTERNAL_596c83c4_4_k_cu_63a12416_177624cuda3std6ranges3__45__cpo9iter_moveE
	.align		8
        /*0048*/ 	.dword	_ZN40_INTERNAL_596c83c4_4_k_cu_63a12416_177624cute7productE
	.align		8
        /*0050*/ 	.dword	_ZN40_INTERNAL_596c83c4_4_k_cu_63a12416_177624cute1_E


//--------------------- .text._ZN7cutlass13device_kernelINS_4gemm6kernel13GemmUniversalIN4cute5tupleIJiiiiEEENS1_10collective13CollectiveMmaINS1_37MainloopSm90TmaGmmaWarpSpecializedFP8ILi4ENS5_IJNS4_1CILi2EEENSA_ILi1EEESC_EEENS1_35KernelTmaWarpSpecializedCooperativeEEENS5_IJNSA_ILi256EEENSA_ILi128EEESH_EEENS_12float_e4m3_tENS5_IJlSC_lEEESJ_SK_NS4_8TiledMMAINS4_8MMA_AtomIJNS4_4SM904GMMA31MMA_64x128x32_F32E4M3E4M3_SS_TNILNSO_7ScaleInE1ELSQ_1EEEEEENS4_6LayoutISD_NS5_IJSC_NSA_ILi0EEESU_EEEEENS5_IJNS4_10UnderscoreESX_SX_EEEEENS4_13SM90_TMA_LOADENS4_14ComposedLayoutINS4_7SwizzleILi3ELi4ELi3EEENS4_18smem_ptr_flag_bitsILi8EEENST_INS5_IJNSA_ILi8EEESH_EEENS5_IJSH_SC_EEEEEEEvNS4_8identityENS4_23SM90_TMA_LOAD_MULTICASTES1A_vS1B_EENS_8epilogue10collective6detail29Sm90TmaWarpSpecializedAdapterINS1F_15DefaultEpilogueISJ_SK_SK_NS1E_6thread17LinearCombinationISJ_Li1EffLNS1J_9ScaleType4KindE0ELNS_15FloatRoundStyleE2ESJ_EENS1_15EpilogueDefaultEEEEEvvEEEEvNT_6ParamsE --------------------------
	.section	.text._ZN7cutlass13device_kernelINS_4gemm6kernel13GemmUniversalIN4cute5tupleIJiiiiEEENS1_10collective13CollectiveMmaINS1_37MainloopSm90TmaGmmaWarpSpecializedFP8ILi4ENS5_IJNS4_1CILi2EEENSA_ILi1EEESC_EEENS1_35KernelTmaWarpSpecializedCooperativeEEENS5_IJNSA_ILi256EEENSA_ILi128EEESH_EEENS_12float_e4m3_tENS5_IJlSC_lEEESJ_SK_NS4_8TiledMMAINS4_8MMA_AtomIJNS4_4SM904GMMA31MMA_64x128x32_F32E4M3E4M3_SS_TNILNSO_7ScaleInE1ELSQ_1EEEEEENS4_6LayoutISD_NS5_IJSC_NSA_ILi0EEESU_EEEEENS5_IJNS4_10UnderscoreESX_SX_EEEEENS4_13SM90_TMA_LOADENS4_14ComposedLayoutINS4_7SwizzleILi3ELi4ELi3EEENS4_18smem_ptr_flag_bitsILi8EEENST_INS5_IJNSA_ILi8EEESH_EEENS5_IJSH_SC_EEEEEEEvNS4_8identityENS4_23SM90_TMA_LOAD_MULTICASTES1A_vS1B_EENS_8epilogue10collective6detail29Sm90TmaWarpSpecializedAdapterINS1F_15DefaultEpilogueISJ_SK_SK_NS1E_6thread17LinearCombinationISJ_Li1EffLNS1J_9ScaleType4KindE0ELNS_15FloatRoundStyleE2ESJ_EENS1_15EpilogueDefaultEEEEEvvEEEEvNT_6ParamsE,"ax",@progbits
	.align	128
.text._ZN7cutlass13device_kernelINS_4gemm6kernel13GemmUniversalIN4cute5tupleIJiiiiEEENS1_10collective13CollectiveMmaINS1_37MainloopSm90TmaGmmaWarpSpecializedFP8ILi4ENS5_IJNS4_1CILi2EEENSA_ILi1EEESC_EEENS1_35KernelTmaWarpSpecializedCooperativeEEENS5_IJNSA_ILi256EEENSA_ILi128EEESH_EEENS_12float_e4m3_tENS5_IJlSC_lEEESJ_SK_NS4_8TiledMMAINS4_8MMA_AtomIJNS4_4SM904GMMA31MMA_64x128x32_F32E4M3E4M3_SS_TNILNSO_7ScaleInE1ELSQ_1EEEEEENS4_6LayoutISD_NS5_IJSC_NSA_ILi0EEESU_EEEEENS5_IJNS4_10UnderscoreESX_SX_EEEEENS4_13SM90_TMA_LOADENS4_14ComposedLayoutINS4_7SwizzleILi3ELi4ELi3EEENS4_18smem_ptr_flag_bitsILi8EEENST_INS5_IJNSA_ILi8EEESH_EEENS5_IJSH_SC_EEEEEEEvNS4_8identityENS4_23SM90_TMA_LOAD_MULTICASTES1A_vS1B_EENS_8epilogue10collective6detail29Sm90TmaWarpSpecializedAdapterINS1F_15DefaultEpilogueISJ_SK_SK_NS1E_6thread17LinearCombinationISJ_Li1EffLNS1J_9ScaleType4KindE0ELNS_15FloatRoundStyleE2ESJ_EENS1_15EpilogueDefaultEEEEEvvEEEEvNT_6ParamsE:
        .type           _ZN7cutlass13device_kernelINS_4gemm6kernel13GemmUniversalIN4cute5tupleIJiiiiEEENS1_10collective13CollectiveMmaINS1_37MainloopSm90TmaGmmaWarpSpecializedFP8ILi4ENS5_IJNS4_1CILi2EEENSA_ILi1EEESC_EEENS1_35KernelTmaWarpSpecializedCooperativeEEENS5_IJNSA_ILi256EEENSA_ILi128EEESH_EEENS_12float_e4m3_tENS5_IJlSC_lEEESJ_SK_NS4_8TiledMMAINS4_8MMA_AtomIJNS4_4SM904GMMA31MMA_64x128x32_F32E4M3E4M3_SS_TNILNSO_7ScaleInE1ELSQ_1EEEEEENS4_6LayoutISD_NS5_IJSC_NSA_ILi0EEESU_EEEEENS5_IJNS4_10UnderscoreESX_SX_EEEEENS4_13SM90_TMA_LOADENS4_14ComposedLayoutINS4_7SwizzleILi3ELi4ELi3EEENS4_18smem_ptr_flag_bitsILi8EEENST_INS5_IJNSA_ILi8EEESH_EEENS5_IJSH_SC_EEEEEEEvNS4_8identityENS4_23SM90_TMA_LOAD_MULTICASTES1A_vS1B_EENS_8epilogue10collective6detail29Sm90TmaWarpSpecializedAdapterINS1F_15DefaultEpilogueISJ_SK_SK_NS1E_6thread17LinearCombinationISJ_Li1EffLNS1J_9ScaleType4KindE0ELNS_15FloatRoundStyleE2ESJ_EENS1_15EpilogueDefaultEEEEEvvEEEEvNT_6ParamsE,@function
        .size           _ZN7cutlass13device_kernelINS_4gemm6kernel13GemmUniversalIN4cute5tupleIJiiiiEEENS1_10collective13CollectiveMmaINS1_37MainloopSm90TmaGmmaWarpSpecializedFP8ILi4ENS5_IJNS4_1CILi2EEENSA_ILi1EEESC_EEENS1_35KernelTmaWarpSpecializedCooperativeEEENS5_IJNSA_ILi256EEENSA_ILi128EEESH_EEENS_12float_e4m3_tENS5_IJlSC_lEEESJ_SK_NS4_8TiledMMAINS4_8MMA_AtomIJNS4_4SM904GMMA31MMA_64x128x32_F32E4M3E4M3_SS_TNILNSO_7ScaleInE1ELSQ_1EEEEEENS4_6LayoutISD_NS5_IJSC_NSA_ILi0EEESU_EEEEENS5_IJNS4_10UnderscoreESX_SX_EEEEENS4_13SM90_TMA_LOADENS4_14ComposedLayoutINS4_7SwizzleILi3ELi4ELi3EEENS4_18smem_ptr_flag_bitsILi8EEENST_INS5_IJNSA_ILi8EEESH_EEENS5_IJSH_SC_EEEEEEEvNS4_8identityENS4_23SM90_TMA_LOAD_MULTICASTES1A_vS1B_EENS_8epilogue10collective6detail29Sm90TmaWarpSpecializedAdapterINS1F_15DefaultEpilogueISJ_SK_SK_NS1E_6thread17LinearCombinationISJ_Li1EffLNS1J_9ScaleType4KindE0ELNS_15FloatRoundStyleE2ESJ_EENS1_15EpilogueDefaultEEEEEvvEEEEvNT_6ParamsE,(.L_x_332 - _ZN7cutlass13device_kernelINS_4gemm6kernel13GemmUniversalIN4cute5tupleIJiiiiEEENS1_10collective13CollectiveMmaINS1_37MainloopSm90TmaGmmaWarpSpecializedFP8ILi4ENS5_IJNS4_1CILi2EEENSA_ILi1EEESC_EEENS1_35KernelTmaWarpSpecializedCooperativeEEENS5_IJNSA_ILi256EEENSA_ILi128EEESH_EEENS_12float_e4m3_tENS5_IJlSC_lEEESJ_SK_NS4_8TiledMMAINS4_8MMA_AtomIJNS4_4SM904GMMA31MMA_64x128x32_F32E4M3E4M3_SS_TNILNSO_7ScaleInE1ELSQ_1EEEEEENS4_6LayoutISD_NS5_IJSC_NSA_ILi0EEESU_EEEEENS5_IJNS4_10UnderscoreESX_SX_EEEEENS4_13SM90_TMA_LOADENS4_14ComposedLayoutINS4_7SwizzleILi3ELi4ELi3EEENS4_18smem_ptr_flag_bitsILi8EEENST_INS5_IJNSA_ILi8EEESH_EEENS5_IJSH_SC_EEEEEEEvNS4_8identityENS4_23SM90_TMA_LOAD_MULTICASTES1A_vS1B_EENS_8epilogue10collective6detail29Sm90TmaWarpSpecializedAdapterINS1F_15DefaultEpilogueISJ_SK_SK_NS1E_6thread17LinearCombinationISJ_Li1EffLNS1J_9ScaleType4KindE0ELNS_15FloatRoundStyleE2ESJ_EENS1_15EpilogueDefaultEEEEEvvEEEEvNT_6ParamsE)
        .other          _ZN7cutlass13device_kernelINS_4gemm6kernel13GemmUniversalIN4cute5tupleIJiiiiEEENS1_10collective13CollectiveMmaINS1_37MainloopSm90TmaGmmaWarpSpecializedFP8ILi4ENS5_IJNS4_1CILi2EEENSA_ILi1EEESC_EEENS1_35KernelTmaWarpSpecializedCooperativeEEENS5_IJNSA_ILi256EEENSA_ILi128EEESH_EEENS_12float_e4m3_tENS5_IJlSC_lEEESJ_SK_NS4_8TiledMMAINS4_8MMA_AtomIJNS4_4SM904GMMA31MMA_64x128x32_F32E4M3E4M3_SS_TNILNSO_7ScaleInE1ELSQ_1EEEEEENS4_6LayoutISD_NS5_IJSC_NSA_ILi0EEESU_EEEEENS5_IJNS4_10UnderscoreESX_SX_EEEEENS4_13SM90_TMA_LOADENS4_14ComposedLayoutINS4_7SwizzleILi3ELi4ELi3EEENS4_18smem_ptr_flag_bitsILi8EEENST_INS5_IJNSA_ILi8EEESH_EEENS5_IJSH_SC_EEEEEEEvNS4_8identityENS4_23SM90_TMA_LOAD_MULTICASTES1A_vS1B_EENS_8epilogue10collective6detail29Sm90TmaWarpSpecializedAdapterINS1F_15DefaultEpilogueISJ_SK_SK_NS1E_6thread17LinearCombinationISJ_Li1EffLNS1J_9ScaleType4KindE0ELNS_15FloatRoundStyleE2ESJ_EENS1_15EpilogueDefaultEEEEEvvEEEEvNT_6ParamsE,@"STO_CUDA_ENTRY STV_DEFAULT"
_ZN7cutlass13device_kernelINS_4gemm6kernel13GemmUniversalIN4cute5tupleIJiiiiEEENS1_10collective13CollectiveMmaINS1_37MainloopSm90TmaGmmaWarpSpecializedFP8ILi4ENS5_IJNS4_1CILi2EEENSA_ILi1EEESC_EEENS1_35KernelTmaWarpSpecializedCooperativeEEENS5_IJNSA_ILi256EEENSA_ILi128EEESH_EEENS_12float_e4m3_tENS5_IJlSC_lEEESJ_SK_NS4_8TiledMMAINS4_8MMA_AtomIJNS4_4SM904GMMA31MMA_64x128x32_F32E4M3E4M3_SS_TNILNSO_7ScaleInE1ELSQ_1EEEEEENS4_6LayoutISD_NS5_IJSC_NSA_ILi0EEESU_EEEEENS5_IJNS4_10UnderscoreESX_SX_EEEEENS4_13SM90_TMA_LOADENS4_14ComposedLayoutINS4_7SwizzleILi3ELi4ELi3EEENS4_18smem_ptr_flag_bitsILi8EEENST_INS5_IJNSA_ILi8EEESH_EEENS5_IJSH_SC_EEEEEEEvNS4_8identityENS4_23SM90_TMA_LOAD_MULTICASTES1A_vS1B_EENS_8epilogue10collective6detail29Sm90TmaWarpSpecializedAdapterINS1F_15DefaultEpilogueISJ_SK_SK_NS1E_6thread17LinearCombinationISJ_Li1EffLNS1J_9ScaleType4KindE0ELNS_15FloatRoundStyleE2ESJ_EENS1_15EpilogueDefaultEEEEEvvEEEEvNT_6ParamsE:
[----:B------:R-:W0:Y:S02]  /*0000*/  LDC R1, c[0x0][0x28] ;  /* 0x00000a00ff017b82 */ /* 0x000e240000000800 */
[----:B0-----:R-:W-:Y:S01]  /*0010*/  VIADD R1, R1, 0xffffff08 ;  /* 0xffffff0801017836 */ /* 0x001fe20000000000 */
[----:B------:R-:W0:Y:S01]  /*0020*/  S2R R4, SR_TID.X ;  /* 0x0000000000047919 */ /* 0x000e220000002100 */
[----:B------:R-:W-:Y:S01]  /*0030*/  ELECT P0, URZ, PT ;  /* 0x00000000003f782f */ /* 0x000fe20003800000 */
[----:B------:R-:W-:Y:S01]  /*0040*/  BSSY B0, `(.L_x_0) ;  /* 0x0000015000007945 */ /* 0x000fe20003800000 */
[--C-:B0-----:R-:W-:Y:S02]  /*0050*/  SHF.R.U32.HI R0, RZ, 0x5, R4.reuse ;  /* 0x00000005ff007819 */ /* 0x101fe40000011604 */
[----:B------:R-:W-:-:S03]  /*0060*/  SHF.R.U32.HI R2, RZ, 0x7, R4 ;  /* 0x00000007ff027819 */ /* 0x000fc60000011604 */
[----:B------:R-:W0:Y:S04]  /*0070*/  SHFL.IDX PT, R3, R0, RZ, 0x1f ;  /* 0x00001fff00037589 */ /* 0x000e2800000e0000 */
[----:B------:R-:W1:Y:S01]  /*0080*/  SHFL.IDX PT, R2, R2, RZ, 0x1f ;  /* 0x00001fff02027589 */ /* 0x000e6200000e0000 */
[----:B0-----:R-:W-:Y:S02]  /*0090*/  R2UR UR4, R3 ;  /* 0x00000000030472ca */ /* 0x001fe400000e0000 */
[----:B-1----:R-:W-:-:S11]  /*00a0*/  R2UR UR6, R2 ;  /* 0x00000000020672ca */ /* 0x002fd600000e0000 */
[----:B------:R-:W-:Y:S02]  /*00b0*/  USHF.R.S32.HI UR5, URZ, 0x1f, UR4 ;  /* 0x0000001f3f057899 */ /* 0x000fe40008011404 */
[----:B------:R-:W-:Y:S02]  /*00c0*/  ISETP.NE.OR P0, PT, RZ, UR4, !P0 ;  /* 0x00000004ff007c0c */ /* 0x000fe4000c705670 */
[----:B------:R-:W-:-:S04]  /*00d0*/  ULEA.HI UR5, UR5, UR4, URZ, 0x2 ;  /* 0x0000000405057291 */ /* 0x000fc8000f8f103f */
[----:B------:R-:W-:-:S04]  /*00e0*/  ULOP3.LUT UR5, UR5, 0xfffffffc, URZ, 0xc0, !UPT ;  /* 0xfffffffc05057892 */ /* 0x000fc8000f8ec03f */
[----:B------:R-:W-:-:S03]  /*00f0*/  UIADD3 UR8, UR4, -UR5, URZ ;  /* 0x8000000504087290 */ /* 0x000fc6000fffe03f */
[----:B------:R-:W-:Y:S09]  /*0100*/  @P0 BRA `(.L_x_1) ;  /* 0x0000000000200947 */ /* 0x000ff20003800000 */
[----:B------:R-:W-:Y:S02]  /*0110*/  ULDC.64 UR4, c[0x0][0x198] ;  /* 0x0000660000047ab9 */ /* 0x000fe40000000a00 */
[----:B------:R-:W-:Y:S02]  /*0120*/  UIADD3 UR10, UP0, UR4, 0xf0, URZ ;  /* 0x000000f0040a7890 */ /* 0x000fe4000ff1e03f */
[----:B------:R-:W-:Y:S02]  /*0130*/  UIADD3 UR4, UP1, UR4, 0x1f0, URZ ;  /* 0x000001f004047890 */ /* 0x000fe4000ff3e03f */
[----:B------:R-:W-:Y:S02]  /*0140*/  UIADD3.X UR11, URZ, UR5, URZ, UP0, !UPT ;  /* 0x000000053f0b7290 */ /* 0x000fe400087fe43f */
[----:B------:R-:W-:-:S07]  /*0150*/  UIADD3.X UR5, URZ, UR5, URZ, UP1, !UPT ;  /* 0x000000053f057290 */ /* 0x000fce0008ffe43f */
[----:B------:R0:W-:Y:S02]  /*0160*/  UTMACCTL.PF [UR10] ;  /* 0x000000000a0079b9 */ /* 0x0001e40008040000 */
[----:B------:R0:W-:Y:S02]  /*0170*/  UTMACCTL.PF [UR4] ;  /* 0x00000000040079b9 */ /* 0x0001e40008040000 */
[----:B0-----:R-:W-:Y:S01]  /*0180*/  NOP ;  /* 0x0000000000007918 */ /* 0x001fe20000000000 */
.L_x_1:
[----:B------:R-:W-:Y:S05]  /*0190*/  BSYNC B0 ;  /* 0x0000000000007941 */ /* 0x000fea0003800000 */
.L_x_0:
[----:B------:R-:W0:Y:S01]  /*01a0*/  SHFL.IDX PT, R3, R0, RZ, 0x1f ;  /* 0x00001fff00037589 */ /* 0x000e2200000e0000 */
[----:B------:R-:W-:Y:S01]  /*01b0*/  UISETP.NE.AND UP0, UPT, UR8, 0x3, UPT ;  /* 0x000000030800788c */ /* 0x000fe2000bf05270 */
[----:B------:R-:W-:Y:S01]  /*01c0*/  ISETP.NE.AND P1, PT, RZ, UR6, PT ;  /* 0x00000006ff007c0c */ /* 0x000fe2000bf25270 */
[----:B------:R-:W-:Y:S02]  /*01d0*/  UIADD3 UR10, UR6, -0x1, URZ ;  /* 0xffffffff060a7890 */ /* 0x000fe4000fffe03f */
[----:B------:R-:W-:Y:S02]  /*01e0*/  UISETP.EQ.OR UP0, UPT, UR8, URZ, !UP0 ;  /* 0x0000003f0800728c */ /* 0x000fe4000c702670 */
[----:B------:R-:W-:Y:S02]  /*01f0*/  UISETP.GE.U32.AND UP1, UPT, UR10, 0x2, UPT ;  /* 0x000000020a00788c */ /* 0x000fe4000bf26070 */
[----:B------:R-:W-:-:S04]  /*0200*/  UISETP.EQ.AND UP0, UPT, UR6, URZ, UP0 ;  /* 0x0000003f0600728c */ /* 0x000fc80008702270 */
[----:B------:R-:W-:-:S04]  /*0210*/  USEL UR13, URZ, 0x1, !UP0 ;  /* 0x000000013f0d7887 */ /* 0x000fc8000c000000 */
[----:B------:R-:W-:Y:S01]  /*0220*/  USEL UR13, UR13, 0x2, UP1 ;  /* 0x000000020d0d7887 */ /* 0x000fe20008800000 */
[----:B0-----:R-:W-:-:S13]  /*0230*/  ISETP.NE.AND P0, PT, R3, RZ, PT ;  /* 0x000000ff0300720c */ /* 0x001fda0003f05270 */
[----:B------:R-:W-:Y:S05]  /*0240*/  @P0 BRA `(.L_x_2) ;  /* 0x0000000000580947 */ /* 0x000fea0003800000 */
[----:B------:R-:W0:Y:S01]  /*0250*/  S2UR UR9, SR_CgaCtaId ;  /* 0x00000000000979c3 */ /* 0x000e220000008800 */
[----:B------:R-:W-:Y:S01]  /*0260*/  UMOV UR4, 0x400 ;  /* 0x0000040000047882 */ /* 0x000fe20000000000 */
[----:B------:R-:W-:Y:S01]  /*0270*/  UMOV UR5, 0x1 ;  /* 0x0000000100057882 */ /* 0x000fe20000000000 */
[----:B------:R-:W-:Y:S01]  /*0280*/  UMOV UR6, 0x4 ;  /* 0x0000000400067882 */ /* 0x000fe20000000000 */
[----:B------:R-:W-:Y:S01]  /*0290*/  ELECT P0, URZ, PT ;  /* 0x00000000003f782f */ /* 0x000fe20003800000 */
[----:B------:R-:W-:-:S04]  /*02a0*/  UIADD3 UR6, -UR6, 0x100000, URZ ;  /* 0x0010000006067890 */ /* 0x000fc8000fffe13f */
[----:B------:R-:W-:Y:S02]  /*02b0*/  USHF.L.U32 UR7, UR6, 0xb, URZ ;  /* 0x0000000b06077899 */ /* 0x000fe4000800063f */
[----:B------:R-:W-:Y:S02]  /*02c0*/  USHF.L.U32 UR6, UR6, 0x1, URZ ;  /* 0x0000000106067899 */ /* 0x000fe4000800063f */
[----:B0-----:R-:W-:Y:S02]  /*02d0*/  ULEA UR9, UR9, UR4, 0x18 ;  /* 0x0000000409097291 */ /* 0x001fe4000f8ec03f */
[----:B------:R-:W-:-:S04]  /*02e0*/  UIADD3 UR4, -UR5, 0x100000, URZ ;  /* 0x0010000005047890 */ /* 0x000fc8000fffe13f */
[----:B------:R-:W-:Y:S02]  /*02f0*/  USHF.L.U32 UR5, UR4, 0xb, URZ ;  /* 0x0000000b04057899 */ /* 0x000fe4000800063f */
[----:B------:R-:W-:Y:S01]  /*0300*/  USHF.L.U32 UR4, UR4, 0x1, URZ ;  /* 0x0000000104047899 */ /* 0x000fe2000800063f */
[----:B------:R-:W0:Y:S11]  /*0310*/  FENCE.VIEW.ASYNC.S ;  /* 0x00000000000073c6 */ /* 0x000e360000000000 */
[----:B0-----:R0:W1:Y:S01]  /*0320*/  SYNCS.EXCH.64 URZ, [UR9], UR4 ;  /* 0x00000004093f75b2 */ /* 0x0010620008000100 */
[----:B------:R0:W2:Y:S01]  /*0330*/  SYNCS.EXCH.64 URZ, [UR9+0x20], UR6 ;  /* 0x00002006093f75b2 */ /* 0x0000a20008000100 */
[----:B------:R0:W3:Y:S01]  /*0340*/  SYNCS.EXCH.64 URZ, [UR9+0x8], UR4 ;  /* 0x00000804093f75b2 */ /* 0x0000e20008000100 */
[----:B------:R0:W4:Y:S01]  /*0350*/  SYNCS.EXCH.64 URZ, [UR9+0x28], UR6 ;  /* 0x00002806093f75b2 */ /* 0x0001220008000100 */
[----:B------:R0:W0:Y:S01]  /*0360*/  SYNCS.EXCH.64 URZ, [UR9+0x10], UR4 ;  /* 0x00001004093f75b2 */ /* 0x0000220008000100 */
[----:B------:R0:W0:Y:S01]  /*0370*/  SYNCS.EXCH.64 URZ, [UR9+0x30], UR6 ;  /* 0x00003006093f75b2 */ /* 0x0000220008000100 */
[----:B------:R0:W0:Y:S01]  /*0380*/  SYNCS.EXCH.64 URZ, [UR9+0x18], UR4 ;  /* 0x00001804093f75b2 */ /* 0x0000220008000100 */
[----:B------:R0:W0:Y:S01]  /*0390*/  SYNCS.EXCH.64 URZ, [UR9+0x38], UR6 ;  /* 0x00003806093f75b2 */ /* 0x0000220008000100 */
[----:B------:R-:W-:Y:S01]  /*03a0*/  NOP ;  /* 0x0000000000007918 */ /* 0x000fe20000000000 */
.L_x_2:
[----:B------:R-:W-:Y:S01]  /*03b0*/  SHF.R.S32.HI R2, RZ, 0x1f, R4 ;  /* 0x0000001fff027819 */ /* 0x000fe20000011404 */
[----:B------:R-:W5:Y:S01]  /*03c0*/  SHFL.IDX PT, R0, R0, RZ, 0x1f ;  /* 0x00001fff00007589 */ /* 0x000f6200000e0000 */
[----:B0-----:R-:W0:Y:S01]  /*03d0*/  S2UR UR9, SR_CTAID.X ;  /* 0x00000000000979c3 */ /* 0x001e220000002500 */
[----:B------:R-:W-:Y:S02]  /*03e0*/  ELECT P0, URZ, PT ;  /* 0x00000000003f782f */ /* 0x000fe40003800000 */
[----:B------:R-:W-:Y:S01]  /*03f0*/  LEA.HI R2, R2, R4, RZ, 0x7 ;  /* 0x0000000402027211 */ /* 0x000fe200078f38ff */
[----:B------:R-:W-:Y:S01]  /*0400*/  ULDC UR4, c[0x0][0x150] ;  /* 0x0000540000047ab9 */ /* 0x000fe20000000800 */
[----:B------:R-:W-:Y:S01]  /*0410*/  SHF.R.S32.HI R6, RZ, 0x1f, R3 ;  /* 0x0000001fff067819 */ /* 0x000fe20000011403 */
[----:B------:R-:W-:Y:S01]  /*0420*/  NOP ;  /* 0x0000000000007918 */ /* 0x000fe20000000000 */
[----:B------:R-:W-:Y:S01]  /*0430*/  LOP3.LUT R2, R2, 0xffffff80, RZ, 0xc0, !PT ;  /* 0xffffff8002027812 */ /* 0x000fe200078ec0ff */
[----:B------:R-:W-:Y:S01]  /*0440*/  NOP ;  /* 0x0000000000007918 */ /* 0x000fe20000000000 */
[----:B------:R-:W-:Y:S01]  /*0450*/  LEA.HI R6, R6, R3, RZ, 0x2 ;  /* 0x0000000306067211 */ /* 0x000fe200078f10ff */
[----:B------:R-:W1:Y:S02]  /*0460*/  LDC R8, c[0x0][0x144] ;  /* 0x00005100ff087b82 */ /* 0x000e640000000800 */
[----:B------:R-:W-:Y:S01]  /*0470*/  IMAD.IADD R4, R4, 0x1, -R2 ;  /* 0x0000000104047824 */ /* 0x000fe200078e0a02 */
[----:B------:R-:W-:Y:S01]  /*0480*/  LOP3.LUT R6, R6, 0x3ffffffc, RZ, 0xc0, !PT ;  /* 0x3ffffffc06067812 */ /* 0x000fe200078ec0ff */
[----:B------:R-:W2:Y:S03]  /*0490*/  S2R R2, SR_CTAID.Y ;  /* 0x0000000000027919 */ /* 0x000ea60000002600 */
[----:B------:R-:W-:Y:S01]  /*04a0*/  SHF.R.S32.HI R5, RZ, 0x1f, R4 ;  /* 0x0000001fff057819 */ /* 0x000fe20000011404 */
[----:B------:R-:W-:Y:S01]  /*04b0*/  IMAD.IADD R6, R3, 0x1, -R6 ;  /* 0x0000000103067824 */ /* 0x000fe200078e0a06 */
[----:B------:R-:W3:Y:S02]  /*04c0*/  LDC R11, c[0x0][0x148] ;  /* 0x00005200ff0b7b82 */ /* 0x000ee40000000800 */
[----:B------:R-:W-:-:S02]  /*04d0*/  LEA.HI R5, R5, R4, RZ, 0x3 ;  /* 0x0000000405057211 */ /* 0x000fc400078f18ff */
[----:B-----5:R-:W-:Y:S02]  /*04e0*/  ISETP.NE.OR P0, PT, R0, RZ, !P0 ;  /* 0x000000ff0000720c */ /* 0x020fe40004705670 */
[--C-:B------:R-:W-:Y:S02]  /*04f0*/  SHF.R.S32.HI R0, RZ, 0x3, R5.reuse ;  /* 0x00000003ff007819 */ /* 0x100fe40000011405 */
[----:B------:R-:W-:Y:S02]  /*0500*/  SHF.R.S32.HI R5, RZ, 0x1f, R5 ;  /* 0x0000001fff057819 */ /* 0x000fe40000011405 */
[----:B0-----:R-:W-:Y:S02]  /*0510*/  I2FP.F32.U32 R7, UR9 ;  /* 0x0000000900077c45 */ /* 0x001fe40008201000 */
[----:B------:R-:W-:-:S03]  /*0520*/  LEA.HI R5, R5, R0, RZ, 0x2 ;  /* 0x0000000005057211 */ /* 0x000fc600078f10ff */
[----:B------:R-:W-:Y:S01]  /*0530*/  FMUL R7, R7, UR4 ;  /* 0x0000000407077c20 */ /* 0x000fe20008400000 */
[----:B------:R-:W-:Y:S01]  /*0540*/  LOP3.LUT R5, R5, 0xfffffffc, RZ, 0xc0, !PT ;  /* 0xfffffffc05057812 */ /* 0x000fe200078ec0ff */
[----:B------:R-:W-:Y:S01]  /*0550*/  VOTEU.ALL UP0, P0 ;  /* 0x00000000003f7886 */ /* 0x000fe20000000000 */
[----:B------:R-:W-:Y:S01]  /*0560*/  ULDC UR4, c[0x0][0x154] ;  /* 0x0000550000047ab9 */ /* 0x000fe20000000800 */
[----:B------:R-:W-:Y:S02]  /*0570*/  VOTEU.ALL UP1, P0 ;  /* 0x00000000003f7886 */ /* 0x000fe40000020000 */
[----:B------:R-:W0:Y:S01]  /*0580*/  F2I.U32.TRUNC.NTZ R7, R7 ;  /* 0x0000000700077305 */ /* 0x000e22000020f000 */
[----:B------:R-:W-:Y:S01]  /*0590*/  IMAD.IADD R5, R0, 0x1, -R5 ;  /* 0x0000000100057824 */ /* 0x000fe200078e0a05 */
[----:B------:R-:W5:Y:S01]  /*05a0*/  @!UP0 S2UR UR7, SR_CgaCtaId ;  /* 0x00000000000789c3 */ /* 0x000f620000008800 */
[----:B------:R-:W-:Y:S02]  /*05b0*/  @!UP0 UMOV UR6, 0x400 ;  /* 0x0000040000068882 */ /* 0x000fe40000000000 */
[----:B------:R-:W-:Y:S01]  /*05c0*/  IMAD R5, R6, 0x4, R5 ;  /* 0x0000000406057824 */ /* 0x000fe200078e0205 */
[----:B--2---:R-:W-:-:S04]  /*05d0*/  I2FP.F32.U32 R9, R2 ;  /* 0x0000000200097245 */ /* 0x004fc80000201000 */
[----:B------:R-:W-:Y:S01]  /*05e0*/  LEA.HI R0, R5, R5, RZ, 0x1 ;  /* 0x0000000505007211 */ /* 0x000fe200078f08ff */
[----:B------:R-:W-:Y:S01]  /*05f0*/  FMUL R9, R9, UR4 ;  /* 0x0000000409097c20 */ /* 0x000fe20008400000 */
[----:B------:R-:W-:Y:S02]  /*0600*/  UMOV UR4, 0x20 ;  /* 0x0000002000047882 */ /* 0x000fe40000000000 */
[----:B------:R-:W-:Y:S01]  /*0610*/  LOP3.LUT R6, R0, 0xfffffffe, RZ, 0xc0, !PT ;  /* 0xfffffffe00067812 */ /* 0x000fe200078ec0ff */
[----:B0-----:R-:W-:Y:S01]  /*0620*/  IMAD.MOV R13, RZ, RZ, -R7 ;  /* 0x000000ffff0d7224 */ /* 0x001fe200078e0a07 */
[----:B------:R-:W-:-:S04]  /*0630*/  @!UP0 UIADD3 UR4, -UR4, 0x100000, URZ ;  /* 0x0010000004048890 */ /* 0x000fc8000fffe13f */
[----:B------:R-:W-:Y:S02]  /*0640*/  @!UP0 USHF.L.U32 UR5, UR4, 0xb, URZ ;  /* 0x0000000b04058899 */ /* 0x000fe4000800063f */
[----:B------:R-:W-:Y:S01]  /*0650*/  @!UP0 USHF.L.U32 UR4, UR4, 0x1, URZ ;  /* 0x0000000104048899 */ /* 0x000fe2000800063f */
[----:B------:R-:W0:Y:S01]  /*0660*/  F2I.U32.TRUNC.NTZ R9, R9 ;  /* 0x0000000900097305 */ /* 0x000e22000020f000 */
[----:B-1----:R-:W-:Y:S02]  /*0670*/  IMAD R0, R8, R13, UR9 ;  /* 0x0000000908007e24 */ /* 0x002fe4000f8e020d */
[C---:B------:R-:W-:Y:S02]  /*0680*/  IMAD.IADD R7, R5.reuse, 0x1, -R6 ;  /* 0x0000000105077824 */ /* 0x040fe400078e0a06 */
[----:B------:R-:W-:-:S03]  /*0690*/  IMAD.SHL.U32 R6, R5, 0x4, RZ ;  /* 0x0000000405067824 */ /* 0x000fc600078e00ff */
[----:B------:R-:W-:Y:S01]  /*06a0*/  ISETP.NE.AND P2, PT, R7, R0, PT ;  /* 0x000000000700720c */ /* 0x000fe20003f45270 */
[----:B-----5:R-:W-:Y:S01]  /*06b0*/  @!UP0 ULEA UR6, UR7, UR6, 0x18 ;  /* 0x0000000607068291 */ /* 0x020fe2000f8ec03f */
[----:B------:R-:W-:Y:S01]  /*06c0*/  LOP3.LUT R10, R5, 0xc, R6, 0x78, !PT ;  /* 0x0000000c050a7812 */ /* 0x000fe200078e7806 */
[----:B------:R-:W1:Y:S01]  /*06d0*/  LDC R7, c[0x0][0x140] ;  /* 0x00005000ff077b82 */ /* 0x000e620000000800 */
[----:B------:R-:W-:Y:S01]  /*06e0*/  VOTEU.ALL UP0, P0 ;  /* 0x00000000003f7886 */ /* 0x000fe20000000000 */
[----:B------:R-:W-:Y:S01]  /*06f0*/  LOP3.LUT P0, RZ, R4, 0x7, RZ, 0xc0, !PT ;  /* 0x0000000704ff7812 */ /* 0x000fe2000780c0ff */
[----:B0-----:R-:W-:Y:S01]  /*0700*/  IMAD.MOV R12, RZ, RZ, -R9 ;  /* 0x000000ffff0c7224 */ /* 0x001fe200078e0a09 */
[----:B------:R0:W-:Y:S01]  /*0710*/  STL [R1+0x74], R10 ;  /* 0x0000740a01007387 */ /* 0x0001e20000100800 */
[----:B------:R-:W-:Y:S01]  /*0720*/  IMAD.MOV.U32 R4, RZ, RZ, 0x1 ;  /* 0x00000001ff047424 */ /* 0x000fe200078e00ff */
[----:B------:R-:W-:Y:S01]  /*0730*/  ISETP.LT.U32.AND P0, PT, R10, 0x2, !P0 ;  /* 0x000000020a00780c */ /* 0x000fe20004701070 */
[----:B---3--:R-:W-:-:S03]  /*0740*/  IMAD R6, R11, R12, R2 ;  /* 0x0000000c0b067224 */ /* 0x008fc600078e0202 */
[----:B------:R-:W-:Y:S01]  /*0750*/  @P2 LEA.HI R5, R10, R10, RZ, 0x1 ;  /* 0x0000000a0a052211 */ /* 0x000fe200078f08ff */
[----:B------:R-:W2:Y:S02]  /*0760*/  FENCE.VIEW.ASYNC.S ;  /* 0x00000000000073c6 */ /* 0x000ea40000000000 */
[----:B--2---:R0:W2:Y:S01]  /*0770*/  @!UP0 SYNCS.EXCH.64 URZ, [UR6+0x50], UR4 ;  /* 0x00005004063f85b2 */ /* 0x0040a20008000100 */
[----:B------:R-:W-:-:S04]  /*0780*/  @P2 SHF.R.S32.HI R5, RZ, 0x1, R5 ;  /* 0x00000001ff052819 */ /* 0x000fc80000011405 */
[----:B------:R-:W-:Y:S02]  /*0790*/  @P2 ISETP.NE.AND P3, PT, R5, R6, PT ;  /* 0x000000060500220c */ /* 0x000fe40003f65270 */
[----:B------:R-:W-:Y:S02]  /*07a0*/  SEL R5, RZ, 0x1, !P0 ;  /* 0x00000001ff057807 */ /* 0x000fe40004000000 */
[----:B------:R-:W-:Y:S02]  /*07b0*/  @P2 SEL R4, RZ, 0x1, P3 ;  /* 0x00000001ff042807 */ /* 0x000fe40001800000 */
[----:B-1----:R-:W-:Y:S02]  /*07c0*/  ISETP.EQ.U32.AND P5, PT, R7, 0x1, PT ;  /* 0x000000010700780c */ /* 0x002fe40003fa2070 */
[----:B------:R-:W-:Y:S01]  /*07d0*/  LOP3.LUT R4, R4, R5, RZ, 0xc0, !PT ;  /* 0x0000000504047212 */ /* 0x000fe200078ec0ff */
[----:B------:R0:W1:Y:S01]  /*07e0*/  @!UP1 SYNCS.EXCH.64 URZ, [UR6+0x58], UR4 ;  /* 0x00005804063f95b2 */ /* 0x0000620008000100 */
[----:B------:R-:W-:-:S03]  /*07f0*/  NOP ;  /* 0x0000000000007918 */ /* 0x000fc60000000000 */
[----:B------:R0:W-:Y:S06]  /*0800*/  STL [R1+0x70], R4 ;  /* 0x0000700401007387 */ /* 0x0001ec0000100800 */
[----:B--2---:R-:W-:Y:S05]  /*0810*/  @!P5 BRA `(.L_x_3) ;  /* 0x000000000008d947 */ /* 0x004fea0003800000 */
[----:B-1--4-:R-:W-:Y:S01]  /*0820*/  UCGABAR_ARV ;  /* 0x00000000000079c7 */ /* 0x012fe20008000000 */
[----:B------:R-:W-:Y:S05]  /*0830*/  BRA `(.L_x_4) ;  /* 0x0000000000047947 */ /* 0x000fea0003800000 */
.L_x_3:
[----:B-1--4-:R-:W-:Y:S01]  /*0840*/  NOP ;  /* 0x0000000000007918 */ /* 0x012fe20000000000 */
.L_x_4:
[----:B------:R-:W1:Y:S01]  /*0850*/  LDC R3, c[0x0][0x65c] ;  /* 0x00019700ff037b82 */ /* 0x000e620000000800 */
[----:B0-----:R-:W-:Y:S02]  /*0860*/  IMAD.U32 R4, RZ, RZ, UR9 ;  /* 0x00000009ff047e24 */ /* 0x001fe4000f8e00ff */
[----:B------:R-:W-:Y:S01]  /*0870*/  IMAD.MOV.U32 R5, RZ, RZ, RZ ;  /* 0x000000ffff057224 */ /* 0x000fe200078e00ff */
[----:B-1----:R-:W-:-:S13]  /*0880*/  ISETP.NE.AND P4, PT, R3, 0x1, PT ;  /* 0x000000010300780c */ /* 0x002fda0003f85270 */
[----:B------:R-:W0:Y:S01]  /*0890*/  @P4 LDC R7, c[0x0][0x10] ;  /* 0x00000400ff074b82 */ /* 0x000e220000000800 */
[----:B------:R-:W-:Y:S02]  /*08a0*/  @P4 IMAD.MOV.U32 R3, RZ, RZ, RZ ;  /* 0x000000ffff034224 */ /* 0x000fe400078e00ff */
[----:B------:R-:W-:-:S05]  /*08b0*/  @P4 IMAD.MOV.U32 R13, RZ, RZ, RZ ;  /* 0x000000ffff0d4224 */ /* 0x000fca00078e00ff */
[----:B------:R-:W1:Y:S01]  /*08c0*/  @!P4 LDC R9, c[0x0][0xc] ;  /* 0x00000300ff09cb82 */ /* 0x000e620000000800 */
[----:B0-----:R-:W-:-:S04]  /*08d0*/  @P4 IMAD.WIDE.U32 R6, R7, UR9, R2 ;  /* 0x0000000907064c25 */ /* 0x001fc8000f8e0002 */
[----:B------:R-:W-:Y:S02]  /*08e0*/  @P4 IMAD.MOV.U32 R19, RZ, RZ, R6 ;  /* 0x000000ffff134224 */ /* 0x000fe400078e0006 */
[----:B------:R-:W-:Y:S02]  /*08f0*/  @P4 IMAD.IADD R23, R7, 0x1, R13 ;  /* 0x0000000107174824 */ /* 0x000fe400078e020d */
[----:B-1----:R-:W-:-:S04]  /*0900*/  @!P4 IMAD.WIDE.U32 R4, R2, R9, R4 ;  /* 0x000000090204c225 */ /* 0x002fc800078e0004 */
[----:B------:R-:W-:Y:S02]  /*0910*/  @!P4 IMAD.MOV.U32 R19, RZ, RZ, R4 ;  /* 0x000000ffff13c224 */ /* 0x000fe400078e0004 */
[----:B------:R-:W-:-:S03]  /*0920*/  @!P4 IMAD.MOV.U32 R23, RZ, RZ, R5 ;  /* 0x000000ffff17c224 */ /* 0x000fc600078e0005 */
[----:B------:R0:W-:Y:S04]  /*0930*/  STL [R1+0x7c], R19 ;  /* 0x00007c1301007387 */ /* 0x0001e80000100800 */
[----:B------:R0:W-:Y:S01]  /*0940*/  STL [R1+0x78], R23 ;  /* 0x0000781701007387 */ /* 0x0001e20000100800 */
[----:B------:R-:W-:Y:S05]  /*0950*/  @!P5 BRA `(.L_x_5) ;  /* 0x00000000000cd947 */ /* 0x000fea0003800000 */
[----:B------:R-:W-:Y:S01]  /*0960*/  UCGABAR_WAIT ;  /* 0x0000000000007dc7 */ /* 0x000fe20008000000 */
[----:B------:R-:W-:Y:S01]  /*0970*/  CCTL.IVALL ;  /* 0x00000000ff00798f */ /* 0x000fe20002000000 */
[----:B------:R-:W-:Y:S05]  /*0980*/  BRA `(.L_x_6) ;  /* 0x0000000000047947 */ /* 0x000fea0003800000 */
.L_x_5:
[----:B------:R-:W-:Y:S06]  /*0990*/  BAR.SYNC.DEFER_BLOCKING 0x0 ;  /* 0x0000000000007b1d */ /* 0x000fec0000010000 */
.L_x_6:
[----:B------:R-:W-:Y:S05]  /*09a0*/  @!P1 BRA `(.L_x_7) ;  /* 0x000000e400989947 */ /* 0x000fea0003800000 */
[----:B------:R-:W-:-:S06]  /*09b0*/  UISETP.GT.U32.AND UP0, UPT, UR10, 0x1, UPT ;  /* 0x000000010a00788c */ /* 0x000fcc000bf04070 */
[----:B------:R-:W-:-:S13]  /*09c0*/  PLOP3.LUT P0, PT, PT, PT, UP0, 0x80, 0x0 ;  /* 0x000000000000781c */ /* 0x000fda0003f0f008 */
[----:B------:R-:W-:Y:S05]  /*09d0*/  @P0 EXIT ;  /* 0x000000000000094d */ /* 0x000fea0003800000 */
[----:B------:R-:W-:Y:S01]  /*09e0*/  IMAD.MOV.U32 R6, RZ, RZ, -0x1 ;  /* 0xffffffffff067424 */ /* 0x000fe200078e00ff */
[----:B------:R-:W-:Y:S01]  /*09f0*/  ULDC.64 UR4, c[0x0][0x650] ;  /* 0x0001940000047ab9 */ /* 0x000fe20000000a00 */
[----:B------:R-:W-:Y:S01]  /*0a00*/  IMAD.MOV.U32 R5, RZ, RZ, -0x1 ;  /* 0xffffffffff057424 */ /* 0x000fe200078e00ff */
[----:B------:R-:W-:Y:S01]  /*0a10*/  ISETP.GE.U32.AND P0, PT, R19, UR4, PT ;  /* 0x0000000413007c0c */ /* 0x000fe2000bf06070 */
[----:B------:R-:W-:Y:S01]  /*0a20*/  UMOV UR12, 0xffffffff ;  /* 0xffffffff000c7882 */ /* 0x000fe20000000000 */
[----:B------:R1:W-:Y:S01]  /*0a30*/  STL [R1+0x84], R6 ;  /* 0x0000840601007387 */ /* 0x0003e20000100800 */
[----:B------:R-:W-:Y:S02]  /*0a40*/  PRMT R4, RZ, 0x7610, R4 ;  /* 0x00007610ff047816 */ /* 0x000fe40000000004 */
[----:B------:R-:W-:Y:S01]  /*0a50*/  ISETP.GE.U32.AND.EX P0, PT, R23, UR5, PT, P0 ;  /* 0x0000000517007c0c */ /* 0x000fe2000bf06100 */
[----:B------:R1:W-:-:S12]  /*0a60*/  STL [R1+0x80], R5 ;  /* 0x0000800501007387 */ /* 0x0003d80000100800 */
[----:B-1----:R-:W-:Y:S05]  /*0a70*/  @P0 BRA `(.L_x_8) ;  /* 0x0000000400380947 */ /* 0x002fea0003800000 */
[----:B------:R-:W1:Y:S01]  /*0a80*/  LDC.64 R14, c[0x0][0x628] ;  /* 0x00018a00ff0e7b82 */ /* 0x000e620000000a00 */
[----:B------:R-:W-:Y:S02]  /*0a90*/  IMAD.MOV.U32 R4, RZ, RZ, R19 ;  /* 0x000000ffff047224 */ /* 0x000fe400078e0013 */
[----:B------:R-:W-:-:S05]  /*0aa0*/  IMAD.MOV.U32 R5, RZ, RZ, R23 ;  /* 0x000000ffff057224 */ /* 0x000fca00078e0017 */
[----:B------:R-:W2:Y:S08]  /*0ab0*/  LDC R10, c[0x0][0x630] ;  /* 0x00018c00ff0a7b82 */ /* 0x000eb00000000800 */
[----:B------:R-:W3:Y:S01]  /*0ac0*/  LDC.64 R16, c[0x0][0x620] ;  /* 0x00018800ff107b82 */ /* 0x000ee20000000a00 */
[----:B-1----:R-:W-:-:S04]  /*0ad0*/  ISETP.NE.U32.AND P0, PT, R14, RZ, PT ;  /* 0x000000ff0e00720c */ /* 0x002fc80003f05070 */
[----:B------:R-:W-:-:S13]  /*0ae0*/  ISETP.NE.AND.EX P0, PT, R15, RZ, PT, P0 ;  /* 0x000000ff0f00720c */ /* 0x000fda0003f05300 */
[----:B--23--:R-:W-:Y:S05]  /*0af0*/  @!P0 BRA `(.L_x_9) ;  /* 0x0000000000288947 */ /* 0x00cfea0003800000 */
[----:B------:R-:W1:Y:S02]  /*0b00*/  LDC R9, c[0x0][0x634] ;  /* 0x00018d00ff097b82 */ /* 0x000e640000000800 */
[----:B-1----:R-:W-:-:S05]  /*0b10*/  IADD3 R9, P0, R19, R9, RZ ;  /* 0x0000000913097210 */ /* 0x002fca0007f1e0ff */
[----:B------:R-:W-:-:S04]  /*0b20*/  IMAD.X R13, RZ, RZ, R23, P0 ;  /* 0x000000ffff0d7224 */ /* 0x000fc800000e0617 */
[----:B------:R-:W-:-:S04]  /*0b30*/  IMAD.WIDE.U32 R4, R13, R14, RZ ;  /* 0x0000000e0d047225 */ /* 0x000fc800078e00ff */
[----:B------:R-:W-:-:S04]  /*0b40*/  IMAD.WIDE.U32 R6, P0, R9, R15, R4 ;  /* 0x0000000f09067225 */ /* 0x000fc80007800004 */
[----:B------:R-:W-:-:S04]  /*0b50*/  IMAD.WIDE.U32 R4, R9, R14, RZ ;  /* 0x0000000e09047225 */ /* 0x000fc800078e00ff */
[----:B------:R-:W-:Y:S01]  /*0b60*/  IMAD.X R9, RZ, RZ, RZ, P0 ;  /* 0x000000ffff097224 */ /* 0x000fe200000e06ff */
[----:B------:R-:W-:Y:S01]  /*0b70*/  IADD3 RZ, P0, R5, R6, RZ ;  /* 0x0000000605ff7210 */ /* 0x000fe20007f1e0ff */
[----:B------:R-:W-:-:S04]  /*0b80*/  IMAD.MOV.U32 R8, RZ, RZ, R7 ;  /* 0x000000ffff087224 */ /* 0x000fc800078e0007 */
[----:B------:R-:W-:-:S08]  /*0b90*/  IMAD.WIDE.U32.X R4, R13, R15, R8, P0 ;  /* 0x0000000f0d047225 */ /* 0x000fd000000e0408 */
.L_x_9:
[----:B------:R-:W1:Y:S01]  /*0ba0*/  LDC.64 R20, c[0x0][0x640] ;  /* 0x00019000ff147b82 */ /* 0x000e620000000a00 */
[-C--:B------:R-:W-:Y:S01]  /*0bb0*/  SHF.R.U64 R22, R4, R10.reuse, R5 ;  /* 0x0000000a04167219 */ /* 0x080fe20000001205 */
[----:B------:R-:W-:Y:S01]  /*0bc0*/  IMAD.MOV.U32 R4, RZ, RZ, R19 ;  /* 0x000000ffff047224 */ /* 0x000fe200078e0013 */
[----:B------:R-:W-:Y:S01]  /*0bd0*/  SHF.R.U32.HI R3, RZ, R10, R5 ;  /* 0x0000000aff037219 */ /* 0x000fe20000011605 */
[----:B------:R-:W-:Y:S01]  /*0be0*/  IMAD.MOV.U32 R5, RZ, RZ, R23 ;  /* 0x000000ffff057224 */ /* 0x000fe200078e0017 */
[----:B------:R-:W-:Y:S01]  /*0bf0*/  IADD3 R7, P0, RZ, -R22, RZ ;  /* 0x80000016ff077210 */ /* 0x000fe20007f1e0ff */
[----:B0-----:R-:W-:Y:S02]  /*0c00*/  IMAD R23, R11, R12, R2 ;  /* 0x0000000c0b177224 */ /* 0x001fe400078e0202 */
[----:B------:R-:W0:Y:S01]  /*0c10*/  LDC R8, c[0x0][0x618] ;  /* 0x00018600ff087b82 */ /* 0x000e220000000800 */
[----:B------:R-:W-:Y:S02]  /*0c20*/  IMAD.MOV.U32 R11, RZ, RZ, 0x1 ;  /* 0x00000001ff0b7424 */ /* 0x000fe400078e00ff */
[----:B------:R-:W-:-:S02]  /*0c30*/  IMAD.X R3, RZ, RZ, ~R3, P0 ;  /* 0x000000ffff037224 */ /* 0x000fc400000e0e03 */
[----:B------:R-:W-:-:S03]  /*0c40*/  IMAD.WIDE.U32 R4, R7, R16, R4 ;  /* 0x0000001007047225 */ /* 0x000fc600078e0004 */
[----:B------:R-:W2:Y:S01]  /*0c50*/  LDC R14, c[0x0][0x608] ;  /* 0x00018200ff0e7b82 */ /* 0x000ea20000000800 */
[----:B------:R-:W-:-:S04]  /*0c60*/  IMAD R6, R3, R16, RZ ;  /* 0x0000001003067224 */ /* 0x000fc800078e02ff */
[----:B------:R-:W-:-:S03]  /*0c70*/  IMAD R3, R7, R17, R6 ;  /* 0x0000001107037224 */ /* 0x000fc600078e0206 */
[----:B------:R-:W3:Y:S01]  /*0c80*/  LDC R18, c[0x0][0x658] ;  /* 0x00019600ff127b82 */ /* 0x000ee20000000800 */
[----:B------:R-:W-:Y:S01]  /*0c90*/  IMAD.IADD R3, R5, 0x1, R3 ;  /* 0x0000000105037824 */ /* 0x000fe200078e0203 */
[----:B-1----:R-:W-:Y:S01]  /*0ca0*/  ISETP.NE.U32.AND P0, PT, R20, RZ, PT ;  /* 0x000000ff1400720c */ /* 0x002fe20003f05070 */
[----:B------:R-:W-:-:S03]  /*0cb0*/  IMAD.MOV.U32 R5, RZ, RZ, -0x1 ;  /* 0xffffffffff057424 */ /* 0x000fc600078e00ff */
[----:B------:R-:W-:Y:S02]  /*0cc0*/  ISETP.NE.AND.EX P0, PT, R21, RZ, PT, P0 ;  /* 0x000000ff1500720c */ /* 0x000fe40003f05300 */
[----:B------:R-:W1:Y:S01]  /*0cd0*/  LDC R13, c[0x0][0x600] ;  /* 0x00018000ff0d7b82 */ /* 0x000e620000000800 */
[-CC-:B0-----:R-:W-:Y:S02]  /*0ce0*/  SHF.R.U64 R10, R4, R8.reuse, R3.reuse ;  /* 0x00000008040a7219 */ /* 0x181fe40000001203 */
[----:B------:R-:W-:-:S05]  /*0cf0*/  SHF.R.U32.HI R3, RZ, R8, R3 ;  /* 0x00000008ff037219 */ /* 0x000fca0000011603 */
[----:B------:R-:W0:Y:S01]  /*0d00*/  LDC R15, c[0x0][0x648] ;  /* 0x00019200ff0f7b82 */ /* 0x000e220000000800 */
[-CC-:B--2---:R-:W-:Y:S02]  /*0d10*/  SHF.R.U64 R19, R10, R14.reuse, R3.reuse ;  /* 0x0000000e0a137219 */ /* 0x184fe40000001203 */
[----:B------:R-:W-:-:S05]  /*0d20*/  SHF.R.U32.HI R3, RZ, R14, R3 ;  /* 0x0000000eff037219 */ /* 0x000fca0000011603 */
[----:B------:R-:W2:Y:S01]  /*0d30*/  LDC R17, c[0x0][0x638] ;  /* 0x00018e00ff117b82 */ /* 0x000ea20000000800 */
[-C--:B---3--:R-:W-:Y:S02]  /*0d40*/  SHF.L.U32 R2, R5, R18.reuse, RZ ;  /* 0x0000001205027219 */ /* 0x088fe400000006ff */
[--C-:B------:R-:W-:Y:S02]  /*0d50*/  SHF.R.U64 R12, R19, R18, R3.reuse ;  /* 0x00000012130c7219 */ /* 0x100fe40000001203 */
[----:B------:R-:W-:Y:S02]  /*0d60*/  LOP3.LUT R8, RZ, R2, RZ, 0x33, !PT ;  /* 0x00000002ff087212 */ /* 0x000fe400078e33ff */
[----:B------:R-:W-:Y:S01]  /*0d70*/  SHF.R.U32.HI R3, RZ, R18, R3 ;  /* 0x00000012ff037219 */ /* 0x000fe20000011603 */
[----:B------:R-:W3:Y:S01]  /*0d80*/  LDC R16, c[0x0][0x610] ;  /* 0x00018400ff107b82 */ /* 0x000ee20000000800 */
[----:B------:R-:W-:Y:S01]  /*0d90*/  IMAD.MOV.U32 R2, RZ, RZ, R12 ;  /* 0x000000ffff027224 */ /* 0x000fe200078e000c */
[----:B------:R-:W-:Y:S06]  /*0da0*/  @!P0 BRA `(.L_x_10) ;  /* 0x0000000000288947 */ /* 0x000fec0003800000 */
[----:B------:R-:W4:Y:S02]  /*0db0*/  LDC R7, c[0x0][0x64c] ;  /* 0x00019300ff077b82 */ /* 0x000f240000000800 */
[----:B----4-:R-:W-:-:S05]  /*0dc0*/  IADD3 R7, P0, R12, R7, RZ ;  /* 0x000000070c077210 */ /* 0x010fca0007f1e0ff */
        /* <DEDUP_REMOVED lines=8> */
.L_x_10:
[----:B0-----:R-:W-:Y:S01]  /*0e50*/  SHF.R.U64 R4, R2, R15, R3 ;  /* 0x0000000f02047219 */ /* 0x001fe20000001203 */
[----:B-1----:R-:W-:Y:S01]  /*0e60*/  VIADD R5, R13, 0xffffffff ;  /* 0xffffffff0d057836 */ /* 0x002fe20000000000 */
[----:B------:R-:W-:Y:S02]  /*0e70*/  SHF.L.U32 R2, R11, R18, RZ ;  /* 0x000000120b027219 */ /* 0x000fe400000006ff */
[----:B------:R-:W-:Y:S01]  /*0e80*/  LOP3.LUT R3, R19, R8, RZ, 0xc0, !PT ;  /* 0x0000000813037212 */ /* 0x000fe200078ec0ff */
[----:B------:R-:W-:Y:S01]  /*0e90*/  IMAD.MOV R6, RZ, RZ, -R4 ;  /* 0x000000ffff067224 */ /* 0x000fe200078e0a04 */
[----:B------:R-:W-:Y:S02]  /*0ea0*/  SEL R0, R0, R23, !P4 ;  /* 0x0000001700007207 */ /* 0x000fe40006000000 */
[----:B------:R-:W-:Y:S01]  /*0eb0*/  LOP3.LUT R5, R10, R5, RZ, 0xc0, !PT ;  /* 0x000000050a057212 */ /* 0x000fe200078ec0ff */
[----:B------:R-:W-:Y:S01]  /*0ec0*/  IMAD R3, R2, R4, R3 ;  /* 0x0000000402037224 */ /* 0x000fe200078e0203 */
[----:B------:R-:W-:Y:S01]  /*0ed0*/  R2UR UR12, R22 ;  /* 0x00000000160c72ca */ /* 0x000fe200000e0000 */
[----:B--2---:R-:W-:-:S02]  /*0ee0*/  IMAD R2, R6, R17, R12 ;  /* 0x0000001106027224 */ /* 0x004fc400078e020c */
[----:B---3--:R-:W-:Y:S02]  /*0ef0*/  IMAD R0, R3, R16, R0 ;  /* 0x0000001003007224 */ /* 0x008fe400078e0200 */
[----:B------:R-:W-:Y:S02]  /*0f00*/  IMAD R3, R2, R13, R5 ;  /* 0x0000000d02037224 */ /* 0x000fe400078e0205 */
[----:B------:R-:W-:-:S03]  /*0f10*/  IMAD.MOV.U32 R4, RZ, RZ, 0x1 ;  /* 0x00000001ff047424 */ /* 0x000fc600078e00ff */
[----:B------:R-:W-:Y:S02]  /*0f20*/  SEL R2, R3, R0, !P4 ;  /* 0x0000000003027207 */ /* 0x000fe40006000000 */
[----:B------:R-:W-:-:S03]  /*0f30*/  SEL R0, R0, R3, !P4 ;  /* 0x0000000300007207 */ /* 0x000fc60006000000 */
[----:B------:R1:W-:Y:S04]  /*0f40*/  STL [R1+0x80], R2 ;  /* 0x0000800201007387 */ /* 0x0003e80000100800 */
[----:B------:R1:W-:Y:S02]  /*0f50*/  STL [R1+0x84], R0 ;  /* 0x0000840001007387 */ /* 0x0003e40000100800 */
.L_x_8:
[----:B------:R-:W-:-:S08]  /*0f60*/  NOP ;  /* 0x0000000000007918 */ /* 0x000fd00000000000 */
[----:B------:R-:W2:Y:S02]  /*0f70*/  USETMAXREG.TRY_ALLOC.CTAPOOL UP0, 0xe8 ;  /* 0x000000e8000079c8 */ /* 0x000ea40008000600 */
[----:B--2---:R-:W-:-:S13]  /*0f80*/  PLOP3.LUT P0, PT, PT, PT, UP0, 0x80, 0x0 ;  /* 0x000000000000781c */ /* 0x004fda0003f0f008 */
[----:B------:R-:W-:Y:S05]  /*0f90*/  @!P0 BRA `(.L_x_8) ;  /* 0xfffffffc00f08947 */ /* 0x000fea000383ffff */
[----:B------:R-:W-:Y:S01]  /*0fa0*/  ULDC.64 UR4, c[0x0][0x598] ;  /* 0x0001660000047ab9 */ /* 0x000fe20000000a00 */
[----:B------:R-:W-:Y:S01]  /*0fb0*/  ULDC.64 UR14, c[0x0][0x208] ;  /* 0x00008200000e7ab9 */ /* 0x000fe20000000a00 */
[----:B------:R-:W-:-:S04]  /*0fc0*/  ISETP.NE.U32.AND P0, PT, RZ, UR4, PT ;  /* 0x00000004ff007c0c */ /* 0x000fc8000bf05070 */
[----:B------:R-:W-:-:S13]  /*0fd0*/  ISETP.NE.AND.EX P0, PT, RZ, UR5, PT, P0 ;  /* 0x00000005ff007c0c */ /* 0x000fda000bf05300 */
[----:B------:R-:W-:Y:S05]  /*0fe0*/  @!P0 BRA `(.L_x_11) ;  /* 0x0000000000208947 */ /* 0x000fea0003800000 */
[----:B-1----:R-:W1:Y:S02]  /*0ff0*/  LDC.64 R2, c[0x0][0x598] ;  /* 0x00016600ff027b82 */ /* 0x002e640000000a00 */
[----:B-1----:R-:W2:Y:S02]  /*1000*/  LDG.E.64 R2, desc[UR14][R2.64] ;  /* 0x0000000e02027981 */ /* 0x002ea4000c1e1b00 */
[----:B--2---:R-:W-:-:S04]  /*1010*/  ISETP.NE.U32.AND P0, PT, R2, RZ, PT ;  /* 0x000000ff0200720c */ /* 0x004fc80003f05070 */
[----:B------:R-:W-:-:S13]  /*1020*/  ISETP.NE.AND.EX P0, PT, R3, RZ, PT, P0 ;  /* 0x000000ff0300720c */ /* 0x000fda0003f05300 */
[----:B------:R-:W-:Y:S05]  /*1030*/  @!P0 BRA `(.L_x_11) ;  /* 0x00000000000c8947 */ /* 0x000fea0003800000 */
[----:B------:R-:W2:Y:S02]  /*1040*/  LD.E R2, desc[UR14][R2.64] ;  /* 0x0000000e02027980 */ /* 0x000ea4000c101900 */
[----:B--2---:R-:W-:Y:S01]  /*1050*/  R2UR UR20, R2 ;  /* 0x00000000021472ca */ /* 0x004fe200000e0000 */
[----:B------:R-:W-:-:S14]  /*1060*/  BRA `(.L_x_12) ;  /* 0x0000000000247947 */ /* 0x000fdc0003800000 */
.L_x_11:
[----:B------:R-:W-:Y:S02]  /*1070*/  ULDC.64 UR4, c[0x0][0x588] ;  /* 0x0001620000047ab9 */ /* 0x000fe40000000a00 */
[----:B------:R-:W-:-:S04]  /*1080*/  ISETP.NE.U32.AND P0, PT, RZ, UR4, PT ;  /* 0x00000004ff007c0c */ /* 0x000fc8000bf05070 */
[----:B------:R-:W-:-:S13]  /*1090*/  ISETP.NE.AND.EX P0, PT, RZ, UR5, PT, P0 ;  /* 0x00000005ff007c0c */ /* 0x000fda000bf05300 */
[----:B------:R-:W-:Y:S05]  /*10a0*/  @!P0 BRA `(.L_x_13) ;  /* 0x0000000000108947 */ /* 0x000fea0003800000 */
[----:B-1----:R-:W1:Y:S02]  /*10b0*/  LDC.64 R2, c[0x0][0x588] ;  /* 0x00016200ff027b82 */ /* 0x002e640000000a00 */
[----:B-1----:R-:W2:Y:S02]  /*10c0*/  LDG.E R2, desc[UR14][R2.64] ;  /* 0x0000000e02027981 */ /* 0x002ea4000c1e1900 */
[----:B--2---:R-:W-:Y:S01]  /*10d0*/  R2UR UR20, R2 ;  /* 0x00000000021472ca */ /* 0x004fe200000e0000 */
[----:B------:R-:W-:-:S14]  /*10e0*/  BRA `(.L_x_12) ;  /* 0x0000000000047947 */ /* 0x000fdc0003800000 */
.L_x_13:
[----:B------:R-:W-:-:S05]  /*10f0*/  ULDC UR20, c[0x0][0x580] ;  /* 0x0001600000147ab9 */ /* 0x000fca0000000800 */
.L_x_12:
[----:B------:R-:W-:Y:S02]  /*1100*/  ULDC.64 UR4, c[0x0][0x5a0] ;  /* 0x0001680000047ab9 */ /* 0x000fe40000000a00 */
        /* <DEDUP_REMOVED lines=11> */
.L_x_14:
        /* <DEDUP_REMOVED lines=8> */
.L_x_16:
[----:B------:R-:W-:-:S05]  /*1240*/  ULDC UR21, c[0x0][0x584] ;  /* 0x0001610000157ab9 */ /* 0x000fca0000000800 */
.L_x_15:
[----:B------:R-:W-:-:S13]  /*1250*/  LOP3.LUT P0, RZ, R4, 0xff, RZ, 0xc0, !PT ;  /* 0x000000ff04ff7812 */ /* 0x000fda000780c0ff */
[----:B------:R-:W-:Y:S05]  /*1260*/  @!P0 EXIT ;  /* 0x000000000000894d */ /* 0x000fea0003800000 */
[----:B------:R-:W-:Y:S01]  /*1270*/  ULDC UR4, c[0x0][0x28c] ;  /* 0x0000a30000047ab9 */ /* 0x000fe20000000800 */
[----:B------:R-:W-:Y:S02]  /*1280*/  ULOP3.LUT UR22, UR13, 0x1, URZ, 0xfc, !UPT ;  /* 0x000000010d167892 */ /* 0x000fe4000f8efc3f */
[----:B------:R-:W-:-:S04]  /*1290*/  UIADD3 UR4, UR4, 0x7f, URZ ;  /* 0x0000007f04047890 */ /* 0x000fc8000fffe03f */
[----:B------:R-:W-:-:S04]  /*12a0*/  USHF.R.S32.HI UR5, URZ, 0x1f, UR4 ;  /* 0x0000001f3f057899 */ /* 0x000fc80008011404 */
[----:B------:R-:W-:-:S03]  /*12b0*/  ULEA.HI UR5, UR5, UR4, URZ, 0x7 ;  /* 0x0000000405057291 */ /* 0x000fc6000f8f383f */
[----:B------:R-:W-:Y:S01]  /*12c0*/  UMOV UR4, URZ ;  /* 0x0000003f00047c82 */ /* 0x000fe20008000000 */
[----:B------:R-:W-:-:S03]  /*12d0*/  USHF.R.S32.HI UR9, URZ, 0x7, UR5 ;  /* 0x000000073f097899 */ /* 0x000fc60008011405 */
[----:B------:R-:W-:-:S09]  /*12e0*/  UMOV UR5, URZ ;  /* 0x0000003f00057c82 */ /* 0x000fd20008000000 */
.L_x_297:
[----:B-1----:R-:W1:Y:S01]  /*12f0*/  S2R R0, SR_TID.X ;  /* 0x0000000000007919 */ /* 0x002e620000002100 */
[----:B--2---:R-:W2:Y:S01]  /*1300*/  S2UR UR18, SR_CgaCtaId ;  /* 0x00000000001279c3 */ /* 0x004ea20000008800 */
[----:B------:R-:W-:Y:S01]  /*1310*/  UMOV UR17, 0x400 ;  /* 0x0000040000117882 */ /* 0x000fe20000000000 */
[----:B------:R-:W-:Y:S01]  /*1320*/  UMOV UR6, URZ ;  /* 0x0000003f00067c82 */ /* 0x000fe20008000000 */
[----:B------:R-:W-:Y:S01]  /*1330*/  STL [R1+0x6c], RZ ;  /* 0x00006cff01007387 */ /* 0x000fe20000100800 */
[----:B------:R-:W-:Y:S01]  /*1340*/  UMOV UR7, URZ ;  /* 0x0000003f00077c82 */ /* 0x000fe20008000000 */
[----:B------:R-:W-:Y:S01]  /*1350*/  UMOV UR8, URZ ;  /* 0x0000003f00087c82 */ /* 0x000fe20008000000 */
[----:B------:R-:W-:Y:S01]  /*1360*/  UMOV UR23, UR5 ;  /* 0x0000000500177c82 */ /* 0x000fe20008000000 */
[----:B------:R-:W-:Y:S01]  /*1370*/  STL [R1+0x68], RZ ;  /* 0x000068ff01007387 */ /* 0x000fe20000100800 */
[----:B---3--:R-:W3:Y:S01]  /*1380*/  LDC R2, c[0x0][0x28c] ;  /* 0x0000a300ff027b82 */ /* 0x008ee20000000800 */
[----:B------:R-:W-:Y:S01]  /*1390*/  UMOV UR24, UR4 ;  /* 0x0000000400187c82 */ /* 0x000fe20008000000 */
[----:B------:R-:W-:Y:S01]  /*13a0*/  CS2R R4, SRZ ;  /* 0x0000000000047805 */ /* 0x000fe2000001ff00 */
[----:B------:R-:W-:Y:S01]  /*13b0*/  STL [R1+0x64], RZ ;  /* 0x000064ff01007387 */ /* 0x000fe20000100800 */
[----:B------:R-:W-:-:S02]  /*13c0*/  CS2R R6, SRZ ;  /* 0x0000000000067805 */ /* 0x000fc4000001ff00 */
[----:B------:R-:W-:Y:S02]  /*13d0*/  CS2R R8, SRZ ;  /* 0x0000000000087805 */ /* 0x000fe4000001ff00 */
[----:B------:R-:W-:Y:S01]  /*13e0*/  CS2R R10, SRZ ;  /* 0x00000000000a7805 */ /* 0x000fe2000001ff00 */
[----:B------:R-:W-:Y:S01]  /*13f0*/  STL [R1+0x60], RZ ;  /* 0x000060ff01007387 */ /* 0x000fe20000100800 */
[----:B------:R-:W-:Y:S02]  /*1400*/  CS2R R12, SRZ ;  /* 0x00000000000c7805 */ /* 0x000fe4000001ff00 */
[----:B------:R-:W-:Y:S02]  /*1410*/  CS2R R14, SRZ ;  /* 0x00000000000e7805 */ /* 0x000fe4000001ff00 */
[----:B------:R-:W-:Y:S01]  /*1420*/  CS2R R16, SRZ ;  /* 0x0000000000107805 */ /* 0x000fe2000001ff00 */
[----:B------:R-:W-:Y:S01]  /*1430*/  STL [R1+0x5c], RZ ;  /* 0x00005cff01007387 */ /* 0x000fe20000100800 */
[----:B0-----:R-:W-:-:S02]  /*1440*/  CS2R R18, SRZ ;  /* 0x0000000000127805 */ /* 0x001fc4000001ff00 */
[----:B------:R-:W-:Y:S02]  /*1450*/  CS2R R20, SRZ ;  /* 0x0000000000147805 */ /* 0x000fe4000001ff00 */
[----:B------:R-:W-:Y:S01]  /*1460*/  CS2R R22, SRZ ;  /* 0x0000000000167805 */ /* 0x000fe2000001ff00 */
[----:B------:R-:W-:Y:S01]  /*1470*/  STL [R1+0x58], RZ ;  /* 0x000058ff01007387 */ /* 0x000fe20000100800 */
[----:B------:R-:W-:Y:S02]  /*1480*/  CS2R R152, SRZ ;  /* 0x0000000000987805 */ /* 0x000fe4000001ff00 */
[----:B------:R-:W-:Y:S02]  /*1490*/  CS2R R154, SRZ ;  /* 0x00000000009a7805 */ /* 0x000fe4000001ff00 */
[----:B------:R-:W-:Y:S01]  /*14a0*/  CS2R R156, SRZ ;  /* 0x00000000009c7805 */ /* 0x000fe2000001ff00 */
[----:B------:R-:W-:Y:S01]  /*14b0*/  STL [R1+0x54], RZ ;  /* 0x000054ff01007387 */ /* 0x000fe20000100800 */
[----:B------:R-:W-:-:S02]  /*14c0*/  CS2R R158, SRZ ;  /* 0x00000000009e7805 */ /* 0x000fc4000001ff00 */
[----:B------:R-:W-:Y:S02]  /*14d0*/  CS2R R160, SRZ ;  /* 0x0000000000a07805 */ /* 0x000fe4000001ff00 */
[----:B------:R-:W-:Y:S02]  /*14e0*/  CS2R R162, SRZ ;  /* 0x0000000000a27805 */ /* 0x000fe4000001ff00 */
[----:B-1----:R-:W-:Y:S01]  /*14f0*/  LOP3.LUT R0, R0, 0x80, RZ, 0xc0, !PT ;  /* 0x0000008000007812 */ /* 0x002fe200078ec0ff */
[----:B------:R-:W-:Y:S01]  /*1500*/  STL [R1+0x50], RZ ;  /* 0x000050ff01007387 */ /* 0x000fe20000100800 */
[----:B---3--:R-:W-:Y:S02]  /*1510*/  ISETP.GE.AND P0, PT, R2, 0x1, PT ;  /* 0x000000010200780c */ /* 0x008fe40003f06270 */
[----:B------:R-:W-:Y:S02]  /*1520*/  CS2R R2, SRZ ;  /* 0x0000000000027805 */ /* 0x000fe4000001ff00 */
[----:B------:R-:W-:Y:S01]  /*1530*/  SHF.R.U32.HI R0, RZ, 0x7, R0 ;  /* 0x00000007ff007819 */ /* 0x000fe20000011600 */
        /* <DEDUP_REMOVED lines=8> */
[----:B------:R-:W0:Y:S01]  /*15c0*/  SHFL.IDX PT, R0, R0, RZ, 0x1f ;  /* 0x00001fff00007589 */ /* 0x000e2200000e0000 */
[----:B------:R-:W-:-:S02]  /*15d0*/  CS2R R176, SRZ ;  /* 0x0000000000b07805 */ /* 0x000fc4000001ff00 */
[----:B------:R-:W-:Y:S02]  /*15e0*/  CS2R R178, SRZ ;  /* 0x0000000000b27805 */ /* 0x000fe4000001ff00 */
[----:B------:R-:W-:Y:S01]  /*15f0*/  CS2R R180, SRZ ;  /* 0x0000000000b47805 */ /* 0x000fe2000001ff00 */
[----:B------:R1:W-:Y:S01]  /*1600*/  STL [R1+0x44], RZ ;  /* 0x000044ff01007387 */ /* 0x0003e20000100800 */
[----:B------:R-:W-:Y:S02]  /*1610*/  CS2R R182, SRZ ;  /* 0x0000000000b67805 */ /* 0x000fe4000001ff00 */
[----:B------:R-:W-:Y:S02]  /*1620*/  CS2R R184, SRZ ;  /* 0x0000000000b87805 */ /* 0x000fe4000001ff00 */
[----:B------:R-:W-:Y:S01]  /*1630*/  CS2R R186, SRZ ;  /* 0x0000000000ba7805 */ /* 0x000fe2000001ff00 */
[----:B------:R1:W-:Y:S01]  /*1640*/  STL [R1+0x40], RZ ;  /* 0x000040ff01007387 */ /* 0x0003e20000100800 */
        /* <DEDUP_REMOVED lines=14> */
[----:B------:R-:W-:Y:S02]  /*1730*/  CS2R R210, SRZ ;  /* 0x0000000000d27805 */ /* 0x000fe4000001ff00 */
[----:B0-----:R-:W-:Y:S01]  /*1740*/  R2UR UR10, R0 ;  /* 0x00000000000a72ca */ /* 0x001fe200000e0000 */
[----:B------:R1:W-:Y:S01]  /*1750*/  STL [R1+0x30], RZ ;  /* 0x000030ff01007387 */ /* 0x0003e20000100800 */
[----:B------:R-:W-:Y:S01]  /*1760*/  IMAD.MOV.U32 R0, RZ, RZ, RZ ;  /* 0x000000ffff007224 */ /* 0x000fe200078e00ff */
[----:B------:R-:W-:-:S02]  /*1770*/  CS2R R212, SRZ ;  /* 0x0000000000d47805 */ /* 0x000fc4000001ff00 */
[----:B------:R-:W-:Y:S01]  /*1780*/  CS2R R214, SRZ ;  /* 0x0000000000d67805 */ /* 0x000fe2000001ff00 */
[----:B------:R1:W-:Y:S01]  /*1790*/  STL [R1+0x2c], RZ ;  /* 0x00002cff01007387 */ /* 0x0003e20000100800 */
[----:B------:R-:W-:Y:S02]  /*17a0*/  CS2R R216, SRZ ;  /* 0x0000000000d87805 */ /* 0x000fe4000001ff00 */
[----:B------:R-:W-:Y:S02]  /*17b0*/  CS2R R218, SRZ ;  /* 0x0000000000da7805 */ /* 0x000fe4000001ff00 */
[----:B------:R-:W-:Y:S01]  /*17c0*/  CS2R R220, SRZ ;  /* 0x0000000000dc7805 */ /* 0x000fe2000001ff00 */
[----:B------:R1:W-:Y:S01]  /*17d0*/  STL [R1+0x28], RZ ;  /* 0x000028ff01007387 */ /* 0x0003e20000100800 */
[----:B------:R-:W-:Y:S02]  /*17e0*/  CS2R R222, SRZ ;  /* 0x0000000000de7805 */ /* 0x000fe4000001ff00 */
[----:B------:R-:W-:-:S02]  /*17f0*/  CS2R R224, SRZ ;  /* 0x0000000000e07805 */ /* 0x000fc4000001ff00 */
[----:B------:R-:W-:Y:S01]  /*1800*/  CS2R R226, SRZ ;  /* 0x0000000000e27805 */ /* 0x000fe2000001ff00 */
[----:B------:R1:W-:Y:S01]  /*1810*/  STL [R1+0x24], RZ ;  /* 0x000024ff01007387 */ /* 0x0003e20000100800 */
[----:B------:R-:W-:Y:S01]  /*1820*/  ULEA.HI UR11, UR10, UR10, URZ, 0x1 ;  /* 0x0000000a0a0b7291 */ /* 0x000fe2000f8f083f */
[----:B------:R-:W-:Y:S01]  /*1830*/  IMAD.MOV.U32 R228, RZ, RZ, RZ ;  /* 0x000000ffffe47224 */ /* 0x000fe200078e00ff */
[----:B------:R-:W-:Y:S01]  /*1840*/  CS2R R88, SRZ ;  /* 0x0000000000587805 */ /* 0x000fe2000001ff00 */
[----:B------:R1:W-:Y:S01]  /*1850*/  STL [R1+0x20], RZ ;  /* 0x000020ff01007387 */ /* 0x0003e20000100800 */
[----:B------:R-:W-:Y:S01]  /*1860*/  ULOP3.LUT UR16, UR11, 0x7fffe, URZ, 0xc0, !UPT ;  /* 0x0007fffe0b107892 */ /* 0x000fe2000f8ec03f */
[----:B------:R-:W-:Y:S01]  /*1870*/  CS2R R90, SRZ ;  /* 0x00000000005a7805 */ /* 0x000fe2000001ff00 */
[----:B--2---:R-:W-:Y:S01]  /*1880*/  ULEA UR11, UR18, UR17, 0x18 ;  /* 0x00000011120b7291 */ /* 0x004fe2000f8ec03f */
[----:B------:R1:W-:Y:S01]  /*1890*/  STL [R1+0x1c], RZ ;  /* 0x00001cff01007387 */ /* 0x0003e20000100800 */
[----:B------:R-:W-:Y:S01]  /*18a0*/  UIADD3 UR16, UR10, -UR16, URZ ;  /* 0x800000100a107290 */ /* 0x000fe2000fffe03f */
[----:B------:R-:W-:-:S02]  /*18b0*/  CS2R R92, SRZ ;  /* 0x00000000005c7805 */ /* 0x000fc4000001ff00 */
[----:B------:R-:W-:Y:S01]  /*18c0*/  CS2R R94, SRZ ;  /* 0x00000000005e7805 */ /* 0x000fe2000001ff00 */
[----:B------:R1:W-:Y:S01]  /*18d0*/  STL [R1+0x18], RZ ;  /* 0x000018ff01007387 */ /* 0x0003e20000100800 */
[----:B------:R-:W-:Y:S01]  /*18e0*/  ULEA UR16, UR16, UR11, 0xd ;  /* 0x0000000b10107291 */ /* 0x000fe2000f8e683f */
[----:B------:R-:W-:Y:S02]  /*18f0*/  CS2R R96, SRZ ;  /* 0x0000000000607805 */ /* 0x000fe4000001ff00 */
[----:B------:R-:W-:Y:S01]  /*1900*/  CS2R R98, SRZ ;  /* 0x0000000000627805 */ /* 0x000fe2000001ff00 */
[----:B------:R1:W-:Y:S01]  /*1910*/  STL [R1+0x14], RZ ;  /* 0x000014ff01007387 */ /* 0x0003e20000100800 */
[----:B------:R-:W-:Y:S01]  /*1920*/  UIADD3 UR16, UR16, 0x100, URZ ;  /* 0x0000010010107890 */ /* 0x000fe2000fffe03f */
[----:B------:R-:W-:Y:S02]  /*1930*/  CS2R R100, SRZ ;  /* 0x0000000000647805 */ /* 0x000fe4000001ff00 */
[----:B------:R-:W-:Y:S01]  /*1940*/  CS2R R102, SRZ ;  /* 0x0000000000667805 */ /* 0x000fe2000001ff00 */
[----:B------:R1:W-:Y:S01]  /*1950*/  STL [R1+0x10], RZ ;  /* 0x000010ff01007387 */ /* 0x0003e20000100800 */
[----:B------:R-:W-:Y:S01]  /*1960*/  USHF.R.U32.HI UR10, URZ, 0x4, UR16 ;  /* 0x000000043f0a7899 */ /* 0x000fe20008011610 */
[----:B------:R-:W-:-:S02]  /*1970*/  CS2R R104, SRZ ;  /* 0x0000000000687805 */ /* 0x000fc4000001ff00 */
[----:B------:R-:W-:Y:S01]  /*1980*/  CS2R R106, SRZ ;  /* 0x00000000006a7805 */ /* 0x000fe2000001ff00 */
[----:B------:R1:W-:Y:S01]  /*1990*/  STL [R1+0xc], RZ ;  /* 0x00000cff01007387 */ /* 0x0003e20000100800 */
[----:B------:R-:W-:Y:S01]  /*19a0*/  ULOP3.LUT UR10, UR10, 0x3fff, URZ, 0xc0, !UPT ;  /* 0x00003fff0a0a7892 */ /* 0x000fe2000f8ec03f */
        /* <DEDUP_REMOVED lines=10> */
[----:B------:R1:W-:Y:S01]  /*1a50*/  STL [R1], RZ ;  /* 0x000000ff01007387 */ /* 0x0003e20000100800 */
[----:B------:R-:W-:Y:S02]  /*1a60*/  CS2R R124, SRZ ;  /* 0x00000000007c7805 */ /* 0x000fe4000001ff00 */
[----:B------:R-:W-:Y:S02]  /*1a70*/  CS2R R126, SRZ ;  /* 0x00000000007e7805 */ /* 0x000fe4000001ff00 */
[----:B------:R-:W-:Y:S02]  /*1a80*/  CS2R R128, SRZ ;  /* 0x0000000000807805 */ /* 0x000fe4000001ff00 */
[----:B------:R-:W-:-:S02]  /*1a90*/  CS2R R130, SRZ ;  /* 0x0000000000827805 */ /* 0x000fc4000001ff00 */
[----:B------:R-:W-:Y:S02]  /*1aa0*/  CS2R R132, SRZ ;  /* 0x0000000000847805 */ /* 0x000fe4000001ff00 */
[----:B------:R-:W-:Y:S02]  /*1ab0*/  CS2R R134, SRZ ;  /* 0x0000000000867805 */ /* 0x000fe4000001ff00 */
        /* <DEDUP_REMOVED lines=9> */
[----:B----4-:R-:W-:-:S02]  /*1b50*/  CS2R R26, SRZ ;  /* 0x00000000001a7805 */ /* 0x010fc4000001ff00 */
        /* <DEDUP_REMOVED lines=29> */
[----:B------:R-:W-:Y:S01]  /*1d30*/  CS2R R86, SRZ ;  /* 0x0000000000567805 */ /* 0x000fe2000001ff00 */
[----:B-1----:R-:W-:Y:S06]  /*1d40*/  @!P0 BRA `(.L_x_17) ;  /* 0x0000001000c08947 */ /* 0x002fec0003800000 */
[----:B------:R-:W-:-:S06]  /*1d50*/  UISETP.NE.AND UP0, UPT, UR22, 0x3, UPT ;  /* 0x000000031600788c */ /* 0x000fcc000bf05270 */
[----:B------:R-:W-:-:S13]  /*1d60*/  PLOP3.LUT P1, PT, PT, PT, UP0, 0x80, 0x0 ;  /* 0x000000000000781c */ /* 0x000fda0003f2f008 */
[----:B------:R-:W-:Y:S05]  /*1d70*/  @!P1 BRA `(.L_x_18) ;  /* 0x0000000000049947 */ /* 0x000fea0003800000 */
[----:B------:R-:W-:Y:S01]  /*1d80*/  BPT.TRAP 0x1 ;  /* 0x000000040000795c */ /* 0x000fe20000300000 */
.L_x_18:
[----:B------:R-:W-:Y:S01]  /*1d90*/  ULEA UR6, UR5, UR11, 0x3 ;  /* 0x0000000b05067291 */ /* 0x000fe2000f8e183f */
[----:B------:R-:W-:-:S05]  /*1da0*/  IMAD.U32 R0, RZ, RZ, UR4 ;  /* 0x00000004ff007e24 */ /* 0x000fca000f8e00ff */
[----:B------:R-:W-:-:S04]  /*1db0*/  SHF.L.U32 R0, R0, 0x1f, RZ ;  /* 0x0000001f00007819 */ /* 0x000fc800000006ff */
[----:B------:R0:W1:Y:S01]  /*1dc0*/  SYNCS.PHASECHK.TRANS64.TRYWAIT P0, [UR6], R0 ;  /* 0x00000000ff0075a7 */ /* 0x0000620008000146 */
[----:B------:R-:W-:Y:S05]  /*1dd0*/  @!P1 BRA `(.L_x_19) ;  /* 0x0000000000049947 */ /* 0x000fea0003800000 */
[----:B------:R-:W-:Y:S01]  /*1de0*/  BPT.TRAP 0x1 ;  /* 0x000000040000795c */ /* 0x000fe20000300000 */
.L_x_19:
[----:B-1----:R-:W-:Y:S05]  /*1df0*/  @P0 BRA `(.L_x_20) ;  /* 0x0000000000080947 */ /* 0x002fea0003800000 */
[----:B------:R-:W1:Y:S02]  /*1e00*/  SYNCS.PHASECHK.TRANS64.TRYWAIT P0, [UR6], R0 ;  /* 0x00000000ff0075a7 */ /* 0x000e640008000146 */
[----:B-1----:R-:W-:Y:S05]  /*1e10*/  @!P0 BRA `(.L_x_21) ;  /* 0x000000e800188947 */ /* 0x002fea0003800000 */
.L_x_20:
[----:B------:R-:W-:Y:S01]  /*1e20*/  UIADD3 UR6, UR11, 0x20100, URZ ;  /* 0x000201000b067890 */ /* 0x000fe2000fffe03f */
[----:B------:R-:W-:Y:S01]  /*1e30*/  WARPGROUP.ARRIVE ;  /* 0x00000000000079c5 */ /* 0x000fe20000000000 */
[----:B------:R-:W-:Y:S01]  /*1e40*/  ULOP3.LUT UR7, UR10, 0x10000, URZ, 0xfc, !UPT ;  /* 0x000100000a077892 */ /* 0x000fe2000f8efc3f */
[----:B------:R2:W-:Y:S01]  /*1e50*/  STL [R1+0x6c], RZ ;  /* 0x00006cff01007387 */ /* 0x0005e20000100800 */
[----:B------:R-:W-:Y:S01]  /*1e60*/  USHF.R.U32.HI UR6, URZ, 0x4, UR6 ;  /* 0x000000043f067899 */ /* 0x000fe20008011606 */
[----:B01----:R-:W-:Y:S01]  /*1e70*/  IMAD.MOV.U32 R0, RZ, RZ, RZ ;  /* 0x000000ffff007224 */ /* 0x003fe200078e00ff */
[----:B------:R-:W-:Y:S01]  /*1e80*/  ULEA UR7, UR5, UR7, 0xb ;  /* 0x0000000705077291 */ /* 0x000fe2000f8e583f */
[----:B------:R2:W-:Y:S01]  /*1e90*/  STL [R1+0x68], RZ ;  /* 0x000068ff01007387 */ /* 0x0005e20000100800 */
[----:B------:R-:W-:Y:S01]  /*1ea0*/  ULOP3.LUT UR6, UR6, 0x3fff, URZ, 0xc0, !UPT ;  /* 0x00003fff06067892 */ /* 0x000fe2000f8ec03f */
[----:B------:R-:W-:Y:S01]  /*1eb0*/  CS2R R2, SRZ ;  /* 0x0000000000027805 */ /* 0x000fe2000001ff00 */
[----:B------:R-:W-:Y:S01]  /*1ec0*/  UMOV UR17, 0x40000040 ;  /* 0x4000004000117882 */ /* 0x000fe20000000000 */
[----:B------:R-:W-:Y:S01]  /*1ed0*/  UMOV UR19, 0x40000040 ;  /* 0x4000004000137882 */ /* 0x000fe20000000000 */
[----:B------:R-:W-:Y:S01]  /*1ee0*/  ULOP3.LUT UR6, UR6, 0x10000, URZ, 0xfc, !UPT ;  /* 0x0001000006067892 */ /* 0x000fe2000f8efc3f */
[----:B------:R2:W-:Y:S01]  /*1ef0*/  STL [R1+0x64], RZ ;  /* 0x000064ff01007387 */ /* 0x0005e20000100800 */
[----:B------:R-:W-:Y:S01]  /*1f00*/  UMOV UR16, UR7 ;  /* 0x0000000700107c82 */ /* 0x000fe20008000000 */
[----:B------:R-:W-:Y:S01]  /*1f10*/  CS2R R4, SRZ ;  /* 0x0000000000047805 */ /* 0x000fe2000001ff00 */
[----:B------:R-:W-:Y:S01]  /*1f20*/  ULEA UR8, UR5, UR6, 0xa ;  /* 0x0000000605087291 */ /* 0x000fe2000f8e503f */
[----:B------:R2:W-:Y:S01]  /*1f30*/  STL [R1+0x60], RZ ;  /* 0x000060ff01007387 */ /* 0x0005e20000100800 */
[----:B------:R-:W-:Y:S01]  /*1f40*/  CS2R R6, SRZ ;  /* 0x0000000000067805 */ /* 0x000fe2000001ff00 */
[----:B------:R-:W-:Y:S01]  /*1f50*/  UMOV UR6, 0x4 ;  /* 0x0000000400067882 */ /* 0x000fe20000000000 */
[----:B------:R-:W-:Y:S01]  /*1f60*/  CS2R R8, SRZ ;  /* 0x0000000000087805 */ /* 0x000fe2000001ff00 */
[----:B------:R2:W-:Y:S01]  /*1f70*/  STL [R1+0x5c], RZ ;  /* 0x00005cff01007387 */ /* 0x0005e20000100800 */
[----:B------:R-:W-:Y:S01]  /*1f80*/  CS2R R10, SRZ ;  /* 0x00000000000a7805 */ /* 0x000fe2000001ff00 */
[----:B------:R-:W-:Y:S01]  /*1f90*/  UMOV UR18, UR8 ;  /* 0x0000000800127c82 */ /* 0x000fe20008000000 */
[----:B------:R-:W-:Y:S01]  /*1fa0*/  CS2R R12, SRZ ;  /* 0x00000000000c7805 */ /* 0x000fe2000001ff00 */
[----:B------:R-:W-:Y:S01]  /*1fb0*/  QGMMA.64x128x32.F32.E4M3.E4M3 R88, gdesc[UR16], RZ, !UPT ;  /* 0x01e00000105879f3 */ /* 0x000fe2000c7008ff */
[----:B------:R-:W-:Y:S01]  /*1fc0*/  UIADD3 UR16, UR7, 0x400, URZ ;  /* 0x0000040007107890 */ /* 0x000fe2000fffe03f */
[----:B------:R2:W-:Y:S01]  /*1fd0*/  STL [R1+0x58], RZ ;  /* 0x000058ff01007387 */ /* 0x0005e20000100800 */
[----:B------:R-:W-:Y:S01]  /*1fe0*/  UMOV UR17, 0x40000040 ;  /* 0x4000004000117882 */ /* 0x000fe20000000000 */
[----:B------:R-:W-:-:S02]  /*1ff0*/  CS2R R14, SRZ ;  /* 0x00000000000e7805 */ /* 0x000fc4000001ff00 */
[----:B------:R-:W-:Y:S01]  /*2000*/  CS2R R16, SRZ ;  /* 0x0000000000107805 */ /* 0x000fe2000001ff00 */
[----:B------:R2:W-:Y:S01]  /*2010*/  STL [R1+0x54], RZ ;  /* 0x000054ff01007387 */ /* 0x0005e20000100800 */
[----:B------:R-:W-:Y:S02]  /*2020*/  CS2R R18, SRZ ;  /* 0x0000000000127805 */ /* 0x000fe4000001ff00 */
[----:B------:R-:W-:Y:S02]  /*2030*/  CS2R R20, SRZ ;  /* 0x0000000000147805 */ /* 0x000fe4000001ff00 */
[----:B------:R-:W-:Y:S01]  /*2040*/  CS2R R22, SRZ ;  /* 0x0000000000167805 */ /* 0x000fe2000001ff00 */
[----:B------:R2:W-:Y:S01]  /*2050*/  STL [R1+0x50], RZ ;  /* 0x000050ff01007387 */ /* 0x0005e20000100800 */
[----:B------:R-:W-:Y:S01]  /*2060*/  CS2R R152, SRZ ;  /* 0x0000000000987805 */ /* 0x000fe2000001ff00 */
[----:B------:R-:W-:Y:S01]  /*2070*/  QGMMA.64x128x32.F32.E4M3.E4M3 R24, gdesc[UR16], RZ, !UPT ;  /* 0x01e00000101879f3 */ /* 0x000fe2000c7008ff */
[----:B------:R-:W-:Y:S01]  /*2080*/  UIADD3 UR16, UR7, 0x2, URZ ;  /* 0x0000000207107890 */ /* 0x000fe2000fffe03f */
[----:B------:R2:W-:Y:S01]  /*2090*/  STL [R1+0x4c], RZ ;  /* 0x00004cff01007387 */ /* 0x0005e20000100800 */
[----:B------:R-:W-:Y:S01]  /*20a0*/  UIADD3 UR18, UR8, 0x2, URZ ;  /* 0x0000000208127890 */ /* 0x000fe2000fffe03f */
[----:B------:R-:W-:Y:S01]  /*20b0*/  CS2R R154, SRZ ;  /* 0x00000000009a7805 */ /* 0x000fe2000001ff00 */
[----:B------:R-:W-:Y:S01]  /*20c0*/  UMOV UR17, 0x40000040 ;  /* 0x4000004000117882 */ /* 0x000fe20000000000 */
[----:B------:R-:W-:Y:S01]  /*20d0*/  UMOV UR19, 0x40000040 ;  /* 0x4000004000137882 */ /* 0x000fe20000000000 */
        /* <DEDUP_REMOVED lines=49> */
[----:B------:R-:W-:-:S03]  /*23f0*/  IMAD.MOV.U32 R228, RZ, RZ, RZ ;  /* 0x000000ffffe47224 */ /* 0x000fc600078e00ff */
[----:B------:R2:W-:Y:S04]  /*2400*/  STL [R1+0x14], RZ ;  /* 0x000014ff01007387 */ /* 0x0005e80000100800 */
[----:B------:R2:W-:Y:S04]  /*2410*/  STL [R1+0x10], RZ ;  /* 0x000010ff01007387 */ /* 0x0005e80000100800 */
[----:B------:R2:W-:Y:S04]  /*2420*/  STL [R1+0xc], RZ ;  /* 0x00000cff01007387 */ /* 0x0005e80000100800 */
[----:B------:R2:W-:Y:S04]  /*2430*/  STL [R1+0x8], RZ ;  /* 0x000008ff01007387 */ /* 0x0005e80000100800 */
[----:B------:R2:W-:Y:S04]  /*2440*/  STL [R1+0x4], RZ ;  /* 0x000004ff01007387 */ /* 0x0005e80000100800 */
[----:B------:R2:W-:Y:S01]  /*2450*/  STL [R1], RZ ;  /* 0x000000ff01007387 */ /* 0x0005e20000100800 */
[----:B------:R-:W-:Y:S01]  /*2460*/  QGMMA.64x128x32.F32.E4M3.E4M3 R88, gdesc[UR16], R88 ;  /* 0x01e00000105879f3 */ /* 0x000fe20008700858 */
[----:B------:R-:W-:Y:S01]  /*2470*/  UIADD3 UR16, UR7, 0x402, URZ ;  /* 0x0000040207107890 */ /* 0x000fe2000fffe03f */
[----:B------:R-:W-:-:S10]  /*2480*/  UMOV UR17, 0x40000040 ;  /* 0x4000004000117882 */ /* 0x000fd40000000000 */
[----:B------:R-:W-:Y:S01]  /*2490*/  QGMMA.64x128x32.F32.E4M3.E4M3 R24, gdesc[UR16], R24 ;  /* 0x01e00000101879f3 */ /* 0x000fe20008700818 */
[----:B------:R-:W-:Y:S02]  /*24a0*/  UIADD3 UR16, UR7, 0x4, URZ ;  /* 0x0000000407107890 */ /* 0x000fe4000fffe03f */
[----:B------:R-:W-:Y:S01]  /*24b0*/  UIADD3 UR18, UR8, 0x4, URZ ;  /* 0x0000000408127890 */ /* 0x000fe2000fffe03f */
[----:B------:R-:W-:Y:S01]  /*24c0*/  UMOV UR17, 0x40000040 ;  /* 0x4000004000117882 */ /* 0x000fe20000000000 */
[----:B------:R-:W-:-:S07]  /*24d0*/  UMOV UR19, 0x40000040 ;  /* 0x4000004000137882 */ /* 0x000fce0000000000 */
        /* <DEDUP_REMOVED lines=10> */
[----:B------:R-:W-:Y:S02]  /*2580*/  UMOV UR17, 0x40000040 ;  /* 0x4000004000117882 */ /* 0x000fe40000000000 */
[----:B------:R-:W-:Y:S02]  /*2590*/  ULDC UR7, c[0x0][0x50c] ;  /* 0x0001430000077ab9 */ /* 0x000fe40000000800 */
[----:B------:R-:W-:-:S04]  /*25a0*/  UISETP.NE.AND UP0, UPT, UR7, 0x4, UPT ;  /* 0x000000040700788c */ /* 0x000fc8000bf05270 */
[----:B------:R-:W-:Y:S02]  /*25b0*/  USEL UR7, URZ, 0x1, UP0 ;  /* 0x000000013f077887 */ /* 0x000fe40008000000 */
[----:B------:R-:W-:Y:S04]  /*25c0*/  QGMMA.64x128x32.F32.E4M3.E4M3 R24, gdesc[UR16], R24, gsb0 ;  /* 0x01e00000101879f3 */ /* 0x000fe80008000818 */
[----:B------:R-:W-:-:S13]  /*25d0*/  ISETP.NE.AND P0, PT, RZ, UR7, PT ;  /* 0x00000007ff007c0c */ /* 0x000fda000bf05270 */
[----:B--2---:R-:W-:Y:S05]  /*25e0*/  @!P0 BRA `(.L_x_22) ;  /* 0x0000000800808947 */ /* 0x004fea0003800000 */
[----:B------:R-:W-:Y:S02]  /*25f0*/  WARPGROUP.DEPBAR.LE gsb0, 0x0 ;  /* 0x00008000000079c5 */ /* 0x000fe40000010000 */
[----:B------:R-:W-:-:S01]  /*2600*/  FADD R227, RZ, R89 ;  /* 0x00000059ffe37221 */ /* 0x000fc20000000000 */
[----:B------:R-:W-:Y:S01]  /*2610*/  FADD R228, RZ, R88 ;  /* 0x00000058ffe47221 */ /* 0x000fe20000000000 */
[----:B------:R-:W-:-:S01]  /*2620*/  FADD R226, RZ, R90 ;  /* 0x0000005affe27221 */ /* 0x000fc20000000000 */
[----:B------:R-:W-:Y:S01]  /*2630*/  FADD R225, RZ, R91 ;  /* 0x0000005bffe17221 */ /* 0x000fe20000000000 */
[----:B------:R-:W-:-:S01]  /*2640*/  FADD R224, RZ, R92 ;  /* 0x0000005cffe07221 */ /* 0x000fc20000000000 */
[----:B------:R0:W-:Y:S01]  /*2650*/  STL [R1+0x88], R227 ;  /* 0x000088e301007387 */ /* 0x0001e20000100800 */
[----:B------:R-:W-:-:S01]  /*2660*/  FADD R223, RZ, R93 ;  /* 0x0000005dffdf7221 */ /* 0x000fc20000000000 */
[----:B------:R-:W-:Y:S01]  /*2670*/  FADD R222, RZ, R94 ;  /* 0x0000005effde7221 */ /* 0x000fe20000000000 */
[----:B------:R-:W-:-:S01]  /*2680*/  FADD R221, RZ, R95 ;  /* 0x0000005fffdd7221 */ /* 0x000fc20000000000 */
[----:B------:R-:W-:Y:S01]  /*2690*/  FADD R220, RZ, R96 ;  /* 0x00000060ffdc7221 */ /* 0x000fe20000000000 */
[----:B------:R-:W-:-:S01]  /*26a0*/  FADD R219, RZ, R97 ;  /* 0x00000061ffdb7221 */ /* 0x000fc20000000000 */
[----:B------:R-:W-:Y:S01]  /*26b0*/  FADD R218, RZ, R98 ;  /* 0x00000062ffda7221 */ /* 0x000fe20000000000 */
[----:B------:R-:W-:-:S01]  /*26c0*/  FADD R217, RZ, R99 ;  /* 0x00000063ffd97221 */ /* 0x000fc20000000000 */
[----:B------:R-:W-:Y:S01]  /*26d0*/  FADD R216, RZ, R100 ;  /* 0x00000064ffd87221 */ /* 0x000fe20000000000 */
[----:B------:R-:W-:-:S01]  /*26e0*/  FADD R215, RZ, R101 ;  /* 0x00000065ffd77221 */ /* 0x000fc20000000000 */
[----:B0-----:R-:W-:Y:S01]  /*26f0*/  FADD R227, RZ, R60 ;  /* 0x0000003cffe37221 */ /* 0x001fe20000000000 */
[----:B------:R-:W-:-:S01]  /*2700*/  FADD R214, RZ, R102 ;  /* 0x00000066ffd67221 */ /* 0x000fc20000000000 */
[----:B------:R-:W-:Y:S01]  /*2710*/  FADD R213, RZ, R103 ;  /* 0x00000067ffd57221 */ /* 0x000fe20000000000 */
[----:B------:R-:W-:-:S01]  /*2720*/  FADD R212, RZ, R104 ;  /* 0x00000068ffd47221 */ /* 0x000fc20000000000 */
[----:B------:R-:W-:Y:S01]  /*2730*/  FADD R211, RZ, R105 ;  /* 0x00000069ffd37221 */ /* 0x000fe20000000000 */
[----:B------:R0:W-:Y:S01]  /*2740*/  STL [R1], R227 ;  /* 0x000000e301007387 */ /* 0x0001e20000100800 */
        /* <DEDUP_REMOVED lines=94> */
[----:B0-----:R-:W-:-:S05]  /*2d30*/  FADD R227, RZ, R67 ;  /* 0x00000043ffe37221 */ /* 0x001fca0000000000 */
[----:B------:R0:W-:Y:S02]  /*2d40*/  STL [R1+0x1c], R227 ;  /* 0x00001ce301007387 */ /* 0x0001e40000100800 */
        /* <DEDUP_REMOVED lines=39> */
[----:B------:R0:W-:Y:S04]  /*2fc0*/  STL [R1+0x6c], R227 ;  /* 0x00006ce301007387 */ /* 0x0001e80000100800 */
[----:B0-----:R0:W5:Y:S01]  /*2fd0*/  LDL.LU R227, [R1+0x88] ;  /* 0x0000880001e37983 */ /* 0x0011620000300800 */
[----:B------:R-:W-:-:S05]  /*2fe0*/  UMOV UR6, URZ ;  /* 0x0000003f00067c82 */ /* 0x000fca0008000000 */
.L_x_22:
[----:B------:R-:W-:Y:S01]  /*2ff0*/  UIADD3 UR23, UR5, 0x1, URZ ;  /* 0x0000000105177890 */ /* 0x000fe2000fffe03f */
[----:B------:R-:W-:-:S03]  /*3000*/  UMOV UR8, 0x1 ;  /* 0x0000000100087882 */ /* 0x000fc60000000000 */
[----:B------:R-:W-:-:S04]  /*3010*/  UISETP.NE.AND UP0, UPT, UR23, 0x4, UPT ;  /* 0x000000041700788c */ /* 0x000fc8000bf05270 */
[----:B------:R-:W-:Y:S02]  /*3020*/  USEL UR24, URZ, 0x1, UP0 ;  /* 0x000000013f187887 */ /* 0x000fe40008000000 */
[----:B------:R-:W-:Y:S02]  /*3030*/  USEL UR23, UR23, URZ, UP0 ;  /* 0x0000003f17177287 */ /* 0x000fe40008000000 */
[----:B------:R-:W-:-:S12]  /*3040*/  ULOP3.LUT UR24, UR4, UR24, URZ, 0x3c, !UPT ;  /* 0x0000001804187292 */ /* 0x000fd8000f8e3c3f */
.L_x_17:
[----:B------:R-:W-:-:S04]  /*3050*/  UISETP.LT.AND UP0, UPT, UR9, 0x1, UPT ;  /* 0x000000010900788c */ /* 0x000fc8000bf01270 */
[----:B------:R-:W-:-:S04]  /*3060*/  USEL UR16, UR9, 0x1, UP0 ;  /* 0x0000000109107887 */ /* 0x000fc80008000000 */
[----:B------:R-:W-:-:S04]  /*3070*/  UIADD3 UR26, UR9, -UR16, URZ ;  /* 0x80000010091a7290 */ /* 0x000fc8000fffe03f */
[----:B------:R-:W-:-:S06]  /*3080*/  UISETP.GE.AND UP0, UPT, UR26, 0x1, UPT ;  /* 0x000000011a00788c */ /* 0x000fcc000bf06270 */
[----:B------:R-:W-:-:S13]  /*3090*/  PLOP3.LUT P0, PT, PT, PT, UP0, 0x80, 0x0 ;  /* 0x000000000000781c */ /* 0x000fda0003f0f008 */
[----:B------:R-:W-:Y:S05]  /*30a0*/  @!P0 BRA `(.L_x_23) ;  /* 0x0000001000fc8947 */ /* 0x000fea0003800000 */
[----:B------:R-:W-:Y:S01]  /*30b0*/  UMOV UR25, UR5 ;  /* 0x0000000500197c82 */ /* 0x000fe20008000000 */
[----:B------:R-:W-:-:S05]  /*30c0*/  ULDC UR27, c[0x0][0x50c] ;  /* 0x00014300001b7ab9 */ /* 0x000fca0000000800 */
.L_x_31:
[----:B------:R-:W-:-:S06]  /*30d0*/  UISETP.NE.AND UP0, UPT, UR22, 0x3, UPT ;  /* 0x000000031600788c */ /* 0x000fcc000bf05270 */
[----:B------:R-:W-:-:S13]  /*30e0*/  PLOP3.LUT P1, PT, PT, PT, UP0, 0x80, 0x0 ;  /* 0x000000000000781c */ /* 0x000fda0003f2f008 */
[----:B-----5:R-:W-:Y:S05]  /*30f0*/  @!P1 BRA `(.L_x_24) ;  /* 0x0000000000049947 */ /* 0x020fea0003800000 */
[----:B------:R-:W-:Y:S01]  /*3100*/  BPT.TRAP 0x1 ;  /* 0x000000040000795c */ /* 0x000fe20000300000 */
.L_x_24:
[----:B------:R-:W1:Y:S01]  /*3110*/  S2UR UR16, SR_CgaCtaId ;  /* 0x00000000001079c3 */ /* 0x000e620000008800 */
[----:B------:R-:W-:Y:S01]  /*3120*/  UMOV UR11, 0x400 ;  /* 0x00000400000b7882 */ /* 0x000fe20000000000 */
[----:B------:R-:W-:-:S05]  /*3130*/  IMAD.U32 R229, RZ, RZ, UR24 ;  /* 0x00000018ffe57e24 */ /* 0x000fca000f8e00ff */
[----:B------:R-:W-:Y:S01]  /*3140*/  SHF.L.U32 R229, R229, 0x1f, RZ ;  /* 0x0000001fe5e57819 */ /* 0x000fe200000006ff */
[----:B-1----:R-:W-:-:S04]  /*3150*/  ULEA UR11, UR16, UR11, 0x18 ;  /* 0x0000000b100b7291 */ /* 0x002fc8000f8ec03f */
[----:B------:R-:W-:-:S09]  /*3160*/  ULEA UR16, UR23, UR11, 0x3 ;  /* 0x0000000b17107291 */ /* 0x000fd2000f8e183f */
[----:B------:R1:W2:Y:S01]  /*3170*/  SYNCS.PHASECHK.TRANS64.TRYWAIT P0, [UR16], R229 ;  /* 0x000000e5ff0075a7 */ /* 0x0002a20008000150 */
[----:B------:R-:W-:Y:S05]  /*3180*/  @!P1 BRA `(.L_x_25) ;  /* 0x0000000000049947 */ /* 0x000fea0003800000 */
[----:B------:R-:W-:Y:S01]  /*3190*/  BPT.TRAP 0x1 ;  /* 0x000000040000795c */ /* 0x000fe20000300000 */
.L_x_25:
[----:B--2---:R-:W-:Y:S05]  /*31a0*/  @P0 BRA `(.L_x_26) ;  /* 0x0000000000080947 */ /* 0x004fea0003800000 */
[----:B------:R-:W2:Y:S02]  /*31b0*/  SYNCS.PHASECHK.TRANS64.TRYWAIT P0, [UR16], R229 ;  /* 0x000000e5ff0075a7 */ /* 0x000ea40008000150 */
[----:B--2---:R-:W-:Y:S05]  /*31c0*/  @!P0 BRA `(.L_x_27) ;  /* 0x000000d400448947 */ /* 0x004fea0003800000 */
.L_x_26:
[----:B------:R-:W-:Y:S01]  /*31d0*/  UIADD3 UR16, UR11, 0x20100, URZ ;  /* 0x000201000b107890 */ /* 0x000fe2000fffe03f */
[----:B------:R-:W-:Y:S01]  /*31e0*/  WARPGROUP.ARRIVE ;  /* 0x00000000000079c5 */ /* 0x000fe20000000000 */
[----:B------:R-:W-:Y:S02]  /*31f0*/  UISETP.NE.AND UP0, UPT, UR7, URZ, UPT ;  /* 0x0000003f0700728c */ /* 0x000fe4000bf05270 */
[----:B------:R-:W-:Y:S02]  /*3200*/  USHF.R.U32.HI UR16, URZ, 0x4, UR16 ;  /* 0x000000043f107899 */ /* 0x000fe40008011610 */
[----:B------:R-:W-:Y:S02]  /*3210*/  USEL UR8, UR8, URZ, !UP0 ;  /* 0x0000003f08087287 */ /* 0x000fe4000c000000 */
[----:B------:R-:W-:Y:S02]  /*3220*/  ULOP3.LUT UR16, UR16, 0x3fff, URZ, 0xc0, !UPT ;  /* 0x00003fff10107892 */ /* 0x000fe4000f8ec03f */
[----:B------:R-:W-:-:S02]  /*3230*/  UISETP.NE.U32.AND UP0, UPT, UR8, URZ, UPT ;  /* 0x0000003f0800728c */ /* 0x000fc4000bf05070 */
[----:B------:R-:W-:Y:S02]  /*3240*/  ULOP3.LUT UR7, UR10, 0x10000, URZ, 0xfc, !UPT ;  /* 0x000100000a077892 */ /* 0x000fe4000f8efc3f */
[----:B------:R-:W-:Y:S02]  /*3250*/  ULOP3.LUT UR8, UR16, 0x10000, URZ, 0xfc, !UPT ;  /* 0x0001000010087892 */ /* 0x000fe4000f8efc3f */
[----:B------:R-:W-:Y:S02]  /*3260*/  ULEA UR7, UR23, UR7, 0xb ;  /* 0x0000000717077291 */ /* 0x000fe4000f8e583f */
[----:B------:R-:W-:Y:S01]  /*3270*/  ULEA UR8, UR23, UR8, 0xa ;  /* 0x0000000817087291 */ /* 0x000fe2000f8e503f */
[----:B------:R-:W-:Y:S01]  /*3280*/  UMOV UR17, 0x40000040 ;  /* 0x4000004000117882 */ /* 0x000fe20000000000 */
[----:B------:R-:W-:Y:S01]  /*3290*/  UMOV UR19, 0x40000040 ;  /* 0x4000004000137882 */ /* 0x000fe20000000000 */
[----:B------:R-:W-:Y:S02]  /*32a0*/  UIADD3 UR6, UR6, 0x4, URZ ;  /* 0x0000000406067890 */ /* 0x000fe4000fffe03f */
[----:B------:R-:W-:-:S02]  /*32b0*/  UMOV UR16, UR7 ;  /* 0x0000000700107c82 */ /* 0x000fc40008000000 */
[----:B------:R-:W-:Y:S02]  /*32c0*/  UMOV UR18, UR8 ;  /* 0x0000000800127c82 */ /* 0x000fe40008000000 */
[----:B------:R-:W-:Y:S01]  /*32d0*/  QGMMA.64x128x32.F32.E4M3.E4M3 R88, gdesc[UR16], R88, UP0 ;  /* 0x01e00000105879f3 */ /* 0x000fe2000bf00858 */
[----:B------:R-:W-:Y:S01]  /*32e0*/  UIADD3 UR16, UR7, 0x400, URZ ;  /* 0x0000040007107890 */ /* 0x000fe2000fffe03f */
[----:B------:R-:W-:-:S10]  /*32f0*/  UMOV UR17, 0x40000040 ;  /* 0x4000004000117882 */ /* 0x000fd40000000000 */
[----:B------:R-:W-:Y:S01]  /*3300*/  QGMMA.64x128x32.F32.E4M3.E4M3 R24, gdesc[UR16], R24, UP0 ;  /* 0x01e00000101879f3 */ /* 0x000fe2000bf00818 */
[----:B------:R-:W-:Y:S02]  /*3310*/  UIADD3 UR16, UR7, 0x2, URZ ;  /* 0x0000000207107890 */ /* 0x000fe4000fffe03f */
[----:B------:R-:W-:Y:S01]  /*3320*/  UIADD3 UR18, UR8, 0x2, URZ ;  /* 0x0000000208127890 */ /* 0x000fe2000fffe03f */
[----:B------:R-:W-:Y:S01]  /*3330*/  UMOV UR17, 0x40000040 ;  /* 0x4000004000117882 */ /* 0x000fe20000000000 */
[----:B------:R-:W-:Y:S01]  /*3340*/  UMOV UR19, 0x40000040 ;  /* 0x4000004000137882 */ /* 0x000fe20000000000 */
[----:B------:R-:W-:-:S06]  /*3350*/  UISETP.NE.AND UP0, UPT, UR6, UR27, UPT ;  /* 0x0000001b0600728c */ /* 0x000fcc000bf05270 */
        /* <DEDUP_REMOVED lines=18> */
[----:B------:R-:W-:Y:S01]  /*3480*/  UMOV UR17, 0x40000040 ;  /* 0x4000004000117882 */ /* 0x000fe20000000000 */
[----:B------:R-:W-:-:S06]  /*3490*/  USEL UR7, URZ, 0x1, UP0 ;  /* 0x000000013f077887 */ /* 0x000fcc0008000000 */
[----:B------:R-:W-:-:S03]  /*34a0*/  ISETP.NE.AND P0, PT, RZ, UR7, PT ;  /* 0x00000007ff007c0c */ /* 0x000fc6000bf05270 */
[----:B------:R-:W-:Y:S03]  /*34b0*/  QGMMA.64x128x32.F32.E4M3.E4M3 R24, gdesc[UR16], R24, gsb0 ;  /* 0x01e00000101879f3 */ /* 0x000fe60008000818 */
[----:B------:R-:W-:-:S07]  /*34c0*/  WARPGROUP.DEPBAR.LE gsb0, 0x1 ;  /* 0x00008000000079c5 */ /* 0x000fce0000010100 */
[----:B------:R-:W-:Y:S05]  /*34d0*/  @!P0 BRA `(.L_x_28) ;  /* 0x0000000c00708947 */ /* 0x000fea0003800000 */
[----:B------:R-:W-:Y:S02]  /*34e0*/  WARPGROUP.DEPBAR.LE gsb0, 0x0 ;  /* 0x00008000000079c5 */ /* 0x000fe40000010000 */
[----:B-----5:R-:W-:-:S01]  /*34f0*/  FADD R227, R89, R227 ;  /* 0x000000e359e37221 */ /* 0x020fc20000000000 */
[----:B------:R-:W-:Y:S01]  /*3500*/  FADD R226, R90, R226 ;  /* 0x000000e25ae27221 */ /* 0x000fe20000000000 */
[----:B------:R-:W-:-:S01]  /*3510*/  FADD R225, R91, R225 ;  /* 0x000000e15be17221 */ /* 0x000fc20000000000 */
[----:B------:R-:W-:Y:S01]  /*3520*/  FADD R224, R92, R224 ;  /* 0x000000e05ce07221 */ /* 0x000fe20000000000 */
[----:B------:R-:W-:-:S01]  /*3530*/  FADD R223, R93, R223 ;  /* 0x000000df5ddf7221 */ /* 0x000fc20000000000 */
[----:B------:R2:W-:Y:S01]  /*3540*/  STL [R1+0x88], R227 ;  /* 0x000088e301007387 */ /* 0x0005e20000100800 */
[----:B------:R-:W-:-:S01]  /*3550*/  FADD R222, R94, R222 ;  /* 0x000000de5ede7221 */ /* 0x000fc20000000000 */
[----:B------:R-:W-:Y:S01]  /*3560*/  FADD R221, R95, R221 ;  /* 0x000000dd5fdd7221 */ /* 0x000fe20000000000 */
[----:B------:R-:W-:-:S01]  /*3570*/  FADD R220, R96, R220 ;  /* 0x000000dc60dc7221 */ /* 0x000fc20000000000 */
[----:B------:R-:W-:Y:S01]  /*3580*/  FADD R219, R97, R219 ;  /* 0x000000db61db7221 */ /* 0x000fe20000000000 */
[----:B------:R-:W-:-:S01]  /*3590*/  FADD R218, R98, R218 ;  /* 0x000000da62da7221 */ /* 0x000fc20000000000 */
[----:B------:R-:W-:Y:S01]  /*35a0*/  FADD R217, R99, R217 ;  /* 0x000000d963d97221 */ /* 0x000fe20000000000 */
[----:B------:R-:W-:-:S01]  /*35b0*/  FADD R216, R100, R216 ;  /* 0x000000d864d87221 */ /* 0x000fc20000000000 */
[----:B------:R-:W-:Y:S01]  /*35c0*/  FADD R215, R101, R215 ;  /* 0x000000d765d77221 */ /* 0x000fe20000000000 */
[----:B------:R-:W-:-:S01]  /*35d0*/  FADD R214, R102, R214 ;  /* 0x000000d666d67221 */ /* 0x000fc20000000000 */
[----:B--2---:R-:W2:Y:S01]  /*35e0*/  LDL.LU R227, [R1+0x28] ;  /* 0x0000280001e37983 */ /* 0x004ea20000300800 */
[----:B------:R-:W-:-:S01]  /*35f0*/  FADD R213, R103, R213 ;  /* 0x000000d567d57221 */ /* 0x000fc20000000000 */
[----:B------:R-:W-:Y:S01]  /*3600*/  FADD R212, R104, R212 ;  /* 0x000000d468d47221 */ /* 0x000fe20000000000 */
[----:B------:R-:W-:-:S01]  /*3610*/  FADD R211, R105, R211 ;  /* 0x000000d369d37221 */ /* 0x000fc20000000000 */
[----:B------:R3:W-:Y:S01]  /*3620*/  STL [R1+0x8c], R226 ;  /* 0x00008ce201007387 */ /* 0x0007e20000100800 */
[----:B------:R-:W-:-:S03]  /*3630*/  FADD R228, R88, R228 ;  /* 0x000000e458e47221 */ /* 0x000fc60000000000 */
[----:B---3--:R-:W3:Y:S04]  /*3640*/  LDL.LU R226, [R1+0x24] ;  /* 0x0000240001e27983 */ /* 0x008ee80000300800 */
[----:B------:R4:W-:Y:S04]  /*3650*/  STL [R1+0x90], R225 ;  /* 0x000090e101007387 */ /* 0x0009e80000100800 */
[----:B----4-:R-:W4:Y:S04]  /*3660*/  LDL.LU R225, [R1+0x20] ;  /* 0x0000200001e17983 */ /* 0x010f280000300800 */
[----:B------:R0:W-:Y:S04]  /*3670*/  STL [R1+0x94], R224 ;  /* 0x000094e001007387 */ /* 0x0001e80000100800 */
[----:B0-----:R-:W4:Y:S04]  /*3680*/  LDL.LU R224, [R1+0x1c] ;  /* 0x00001c0001e07983 */ /* 0x001f280000300800 */
        /* <DEDUP_REMOVED lines=13> */
[----:B0-----:R-:W4:Y:S04]  /*3760*/  LDL.LU R217, [R1] ;  /* 0x0000000001d97983 */ /* 0x001f280000300800 */
[----:B------:R-:W-:Y:S04]  /*3770*/  STL [R1+0xb4], R216 ;  /* 0x0000b4d801007387 */ /* 0x000fe80000100800 */
[----:B------:R-:W-:Y:S04]  /*3780*/  STL [R1+0xb8], R215 ;  /* 0x0000b8d701007387 */ /* 0x000fe80000100800 */
[----:B------:R-:W-:Y:S04]  /*3790*/  STL [R1+0xbc], R214 ;  /* 0x0000bcd601007387 */ /* 0x000fe80000100800 */
[----:B------:R-:W-:Y:S04]  /*37a0*/  STL [R1+0xc0], R213 ;  /* 0x0000c0d501007387 */ /* 0x000fe80000100800 */
[----:B------:R-:W-:Y:S04]  /*37b0*/  STL [R1+0xc4], R212 ;  /* 0x0000c4d401007387 */ /* 0x000fe80000100800 */
[----:B------:R0:W-:Y:S01]  /*37c0*/  STL [R1+0xc8], R211 ;  /* 0x0000c8d301007387 */ /* 0x0001e20000100800 */
[----:B--2---:R-:W-:-:S01]  /*37d0*/  FADD R227, R70, R227 ;  /* 0x000000e346e37221 */ /* 0x004fc20000000000 */
[----:B---3--:R-:W-:Y:S01]  /*37e0*/  FADD R226, R69, R226 ;  /* 0x000000e245e27221 */ /* 0x008fe20000000000 */
[----:B----4-:R-:W-:-:S01]  /*37f0*/  FADD R225, R68, R225 ;  /* 0x000000e144e17221 */ /* 0x010fc20000000000 */
[----:B------:R-:W-:Y:S01]  /*3800*/  FADD R224, R67, R224 ;  /* 0x000000e043e07221 */ /* 0x000fe20000000000 */
[----:B------:R-:W-:-:S01]  /*3810*/  FADD R223, R66, R223 ;  /* 0x000000df42df7221 */ /* 0x000fc20000000000 */
[----:B------:R-:W-:Y:S01]  /*3820*/  FADD R222, R65, R222 ;  /* 0x000000de41de7221 */ /* 0x000fe20000000000 */
[----:B------:R-:W-:-:S01]  /*3830*/  FADD R221, R64, R221 ;  /* 0x000000dd40dd7221 */ /* 0x000fc20000000000 */
[----:B------:R-:W-:Y:S01]  /*3840*/  FADD R220, R63, R220 ;  /* 0x000000dc3fdc7221 */ /* 0x000fe20000000000 */
[----:B------:R-:W-:-:S01]  /*3850*/  FADD R219, R62, R219 ;  /* 0x000000db3edb7221 */ /* 0x000fc20000000000 */
[----:B------:R-:W-:Y:S01]  /*3860*/  FADD R218, R61, R218 ;  /* 0x000000da3dda7221 */ /* 0x000fe20000000000 */
[----:B------:R-:W-:-:S05]  /*3870*/  FADD R217, R60, R217 ;  /* 0x000000d93cd97221 */ /* 0x000fca0000000000 */
[----:B------:R2:W-:Y:S04]  /*3880*/  STL [R1], R217 ;  /* 0x000000d901007387 */ /* 0x0005e80000100800 */
[----:B------:R3:W-:Y:S04]  /*3890*/  STL [R1+0x4], R218 ;  /* 0x000004da01007387 */ /* 0x0007e80000100800 */
[----:B------:R4:W-:Y:S04]  /*38a0*/  STL [R1+0x8], R219 ;  /* 0x000008db01007387 */ /* 0x0009e80000100800 */
[----:B------:R1:W-:Y:S04]  /*38b0*/  STL [R1+0xc], R220 ;  /* 0x00000cdc01007387 */ /* 0x0003e80000100800 */
[----:B------:R1:W-:Y:S04]  /*38c0*/  STL [R1+0x10], R221 ;  /* 0x000010dd01007387 */ /* 0x0003e80000100800 */
[----:B------:R1:W-:Y:S04]  /*38d0*/  STL [R1+0x14], R222 ;  /* 0x000014de01007387 */ /* 0x0003e80000100800 */
[----:B------:R1:W-:Y:S04]  /*38e0*/  STL [R1+0x18], R223 ;  /* 0x000018df01007387 */ /* 0x0003e80000100800 */
[----:B------:R1:W-:Y:S04]  /*38f0*/  STL [R1+0x1c], R224 ;  /* 0x00001ce001007387 */ /* 0x0003e80000100800 */
[----:B0-----:R-:W4:Y:S04]  /*3900*/  LDL.LU R211, [R1+0x2c] ;  /* 0x00002c0001d37983 */ /* 0x001f280000300800 */
[----:B------:R0:W-:Y:S04]  /*3910*/  STL [R1+0x20], R225 ;  /* 0x000020e101007387 */ /* 0x0001e80000100800 */
[----:B------:R-:W4:Y:S04]  /*3920*/  LDL.LU R212, [R1+0x30] ;  /* 0x0000300001d47983 */ /* 0x000f280000300800 */
[----:B------:R0:W-:Y:S04]  /*3930*/  STL [R1+0x24], R226 ;  /* 0x000024e201007387 */ /* 0x0001e80000100800 */
[----:B------:R-:W4:Y:S04]  /*3940*/  LDL.LU R213, [R1+0x34] ;  /* 0x0000340001d57983 */ /* 0x000f280000300800 */
[----:B------:R0:W-:Y:S04]  /*3950*/  STL [R1+0x28], R227 ;  /* 0x000028e301007387 */ /* 0x0001e80000100800 */
[----:B------:R-:W4:Y:S04]  /*3960*/  LDL.LU R214, [R1+0x38] ;  /* 0x0000380001d67983 */ /* 0x000f280000300800 */
[----:B------:R-:W4:Y:S04]  /*3970*/  LDL.LU R215, [R1+0x3c] ;  /* 0x00003c0001d77983 */ /* 0x000f280000300800 */
[----:B------:R-:W4:Y:S04]  /*3980*/  LDL.LU R216, [R1+0x40] ;  /* 0x0000400001d87983 */ /* 0x000f280000300800 */
[----:B--2---:R-:W2:Y:S04]  /*3990*/  LDL.LU R217, [R1+0x44] ;  /* 0x0000440001d97983 */ /* 0x004ea80000300800 */
[----:B---3--:R-:W3:Y:S04]  /*39a0*/  LDL.LU R218, [R1+0x48] ;  /* 0x0000480001da7983 */ /* 0x008ee80000300800 */
[----:B----4-:R-:W4:Y:S04]  /*39b0*/  LDL.LU R219, [R1+0x4c] ;  /* 0x00004c0001db7983 */ /* 0x010f280000300800 */
[----:B-1----:R-:W4:Y:S04]  /*39c0*/  LDL.LU R220, [R1+0x50] ;  /* 0x0000500001dc7983 */ /* 0x002f280000300800 */
[----:B------:R-:W4:Y:S04]  /*39d0*/  LDL.LU R221, [R1+0x54] ;  /* 0x0000540001dd7983 */ /* 0x000f280000300800 */
[----:B------:R-:W4:Y:S04]  /*39e0*/  LDL.LU R222, [R1+0x58] ;  /* 0x0000580001de7983 */ /* 0x000f280000300800 */
[----:B------:R-:W4:Y:S04]  /*39f0*/  LDL.LU R223, [R1+0x5c] ;  /* 0x00005c0001df7983 */ /* 0x000f280000300800 */
[----:B------:R-:W4:Y:S04]  /*3a00*/  LDL.LU R224, [R1+0x60] ;  /* 0x0000600001e07983 */ /* 0x000f280000300800 */
[----:B0-----:R-:W4:Y:S04]  /*3a10*/  LDL.LU R225, [R1+0x64] ;  /* 0x0000640001e17983 */ /* 0x001f280000300800 */
[----:B------:R-:W4:Y:S04]  /*3a20*/  LDL.LU R226, [R1+0x68] ;  /* 0x0000680001e27983 */ /* 0x000f280000300800 */
[----:B------:R-:W4:Y:S01]  /*3a30*/  LDL.LU R227, [R1+0x6c] ;  /* 0x00006c0001e37983 */ /* 0x000f220000300800 */
[----:B------:R-:W-:-:S05]  /*3a40*/  FADD R211, R71, R211 ;  /* 0x000000d347d37221 */ /* 0x000fca0000000000 */
[----:B------:R0:W-:Y:S01]  /*3a50*/  STL [R1+0x2c], R211 ;  /* 0x00002cd301007387 */ /* 0x0001e20000100800 */
[----:B------:R-:W-:-:S03]  /*3a60*/  FADD R212, R72, R212 ;  /* 0x000000d448d47221 */ /* 0x000fc60000000000 */
[----:B0-----:R0:W5:Y:S01]  /*3a70*/  LDL.LU R211, [R1+0xc8] ;  /* 0x0000c80001d37983 */ /* 0x0011620000300800 */
[----:B------:R-:W-:-:S03]  /*3a80*/  FADD R213, R73, R213 ;  /* 0x000000d549d57221 */ /* 0x000fc60000000000 */
[----:B------:R1:W-:Y:S01]  /*3a90*/  STL [R1+0x30], R212 ;  /* 0x000030d401007387 */ /* 0x0003e20000100800 */
[----:B------:R-:W-:-:S01]  /*3aa0*/  FADD R214, R74, R214 ;  /* 0x000000d64ad67221 */ /* 0x000fc20000000000 */
[----:B------:R-:W-:Y:S02]  /*3ab0*/  FADD R215, R75, R215 ;  /* 0x000000d74bd77221 */ /* 0x000fe40000000000 */
[----:B-1----:R0:W5:Y:S01]  /*3ac0*/  LDL.LU R212, [R1+0xc4] ;  /* 0x0000c40001d47983 */ /* 0x0021620000300800 */
[----:B------:R-:W-:-:S03]  /*3ad0*/  FADD R216, R76, R216 ;  /* 0x000000d84cd87221 */ /* 0x000fc60000000000 */
[----:B------:R1:W-:Y:S01]  /*3ae0*/  STL [R1+0x34], R213 ;  /* 0x000034d501007387 */ /* 0x0003e20000100800 */
[----:B--2---:R-:W-:-:S03]  /*3af0*/  FADD R217, R77, R217 ;  /* 0x000000d94dd97221 */ /* 0x004fc60000000000 */
[----:B-1----:R0:W5:Y:S01]  /*3b00*/  LDL.LU R213, [R1+0xc0] ;  /* 0x0000c00001d57983 */ /* 0x0021620000300800 */
[----:B---3--:R-:W-:-:S03]  /*3b10*/  FADD R218, R78, R218 ;  /* 0x000000da4eda7221 */ /* 0x008fc60000000000 */
[----:B------:R1:W-:Y:S01]  /*3b20*/  STL [R1+0x38], R214 ;  /* 0x000038d601007387 */ /* 0x0003e20000100800 */
[----:B----4-:R-:W-:-:S01]  /*3b30*/  FADD R219, R79, R219 ;  /* 0x000000db4fdb7221 */ /* 0x010fc20000000000 */
[----:B------:R-:W-:Y:S02]  /*3b40*/  FADD R220, R80, R220 ;  /* 0x000000dc50dc7221 */ /* 0x000fe40000000000 */
[----:B-1----:R0:W5:Y:S04]  /*3b50*/  LDL.LU R214, [R1+0xbc] ;  /* 0x0000bc0001d67983 */ /* 0x0021680000300800 */
[----:B------:R1:W-:Y:S01]  /*3b60*/  STL [R1+0x3c], R215 ;  /* 0x00003cd701007387 */ /* 0x0003e20000100800 */
[----:B------:R-:W-:-:S01]  /*3b70*/  FADD R221, R81, R221 ;  /* 0x000000dd51dd7221 */ /* 0x000fc20000000000 */
[----:B------:R-:W-:-:S02]  /*3b80*/  FADD R222, R82, R222 ;  /* 0x000000de52de7221 */ /* 0x000fc40000000000 */
[----:B-1----:R0:W5:Y:S04]  /*3b90*/  LDL.LU R215, [R1+0xb8] ;  /* 0x0000b80001d77983 */ /* 0x0021680000300800 */
[----:B------:R1:W-:Y:S01]  /*3ba0*/  STL [R1+0x40], R216 ;  /* 0x000040d801007387 */ /* 0x0003e20000100800 */
[----:B------:R-:W-:-:S03]  /*3bb0*/  FADD R223, R83, R223 ;  /* 0x000000df53df7221 */ /* 0x000fc60000000000 */
        /* <DEDUP_REMOVED lines=13> */
[----:B------:R1:W-:Y:S04]  /*3c90*/  STL [R1+0x54], R221 ;  /* 0x000054dd01007387 */ /* 0x0003e80000100800 */
        /* <DEDUP_REMOVED lines=12> */
[----:B-1----:R0:W5:Y:S01]  /*3d60*/  LDL.LU R227, [R1+0x88] ;  /* 0x0000880001e37983 */ /* 0x0021620000300800 */
        /* <DEDUP_REMOVED lines=82> */
[----:B0-----:R-:W-:-:S06]  /*4290*/  UMOV UR6, URZ ;  /* 0x0000003f00067c82 */ /* 0x001fcc0008000000 */
.L_x_28:
[----:B------:R-:W-:Y:S05]  /*42a0*/  @!P1 BRA `(.L_x_29) ;  /* 0x0000000000049947 */ /* 0x000fea0003800000 */
[----:B------:R-:W-:Y:S01]  /*42b0*/  BPT.TRAP 0x1 ;  /* 0x000000040000795c */ /* 0x000fe20000300000 */
.L_x_29:
[----:B------:R2:W-:Y:S04]  /*42c0*/  STL [R1+0x8c], R2 ;  /* 0x00008c0201007387 */ /* 0x0005e80000100800 */
[----:B--2---:R-:W2:Y:S04]  /*42d0*/  LDL R2, [R1+0x70] ;  /* 0x0000700001027983 */ /* 0x004ea80000100800 */
[----:B-----5:R3:W-:Y:S04]  /*42e0*/  STL [R1+0x88], R0 ;  /* 0x0000880001007387 */ /* 0x0207e80000100800 */
[----:B---3--:R-:W3:Y:S01]  /*42f0*/  LDL R0, [R1+0x74] ;  /* 0x0000740001007983 */ /* 0x008ee20000100800 */
[----:B-1----:R-:W-:Y:S01]  /*4300*/  IMAD.U32 R229, RZ, RZ, UR25 ;  /* 0x00000019ffe57e24 */ /* 0x002fe2000f8e00ff */
[----:B--2---:R-:W-:-:S02]  /*4310*/  ISETP.NE.AND P0, PT, R2, RZ, PT ;  /* 0x000000ff0200720c */ /* 0x004fc40003f05270 */
[----:B------:R1:W5:Y:S11]  /*4320*/  LDL.LU R2, [R1+0x8c] ;  /* 0x00008c0001027983 */ /* 0x0003760000300800 */
[----:B------:R-:W-:-:S05]  /*4330*/  @P0 LEA R229, R229, UR11, 0x3 ;  /* 0x0000000be5e50c11 */ /* 0x000fca000f8e18ff */
[----:B------:R-:W-:-:S05]  /*4340*/  @P0 VIADD R229, R229, 0x20 ;  /* 0x00000020e5e50836 */ /* 0x000fca0000000000 */
[----:B---3--:R-:W-:Y:S02]  /*4350*/  @P0 PRMT R229, R0, 0x654, R229 ;  /* 0x0000065400e50816 */ /* 0x008fe400000000e5 */
[----:B------:R1:W5:Y:S01]  /*4360*/  LDL.LU R0, [R1+0x88] ;  /* 0x0000880001007983 */ /* 0x0003620000300800 */
[----:B------:R-:W-:Y:S01]  /*4370*/  UISETP.GT.U32.AND UP0, UPT, UR13, 0x1, UPT ;  /* 0x000000010d00788c */ /* 0x000fe2000bf04070 */
[----:B------:R1:W-:Y:S05]  /*4380*/  @P0 SYNCS.ARRIVE.TRANS64.RED.A1T0 RZ, [R229+URZ], RZ ;  /* 0x000000ffe5ff09a7 */ /* 0x0003ea000810043f */
[----:B------:R-:W-:-:S13]  /*4390*/  PLOP3.LUT P0, PT, PT, PT, UP0, 0x80, 0x0 ;  /* 0x000000000000781c */ /* 0x000fda0003f0f008 */
[----:B-1----:R-:W-:Y:S05]  /*43a0*/  @P0 BRA `(.L_x_30) ;  /* 0x0000000000040947 */ /* 0x002fea0003800000 */
[----:B------:R-:W-:Y:S01]  /*43b0*/  BPT.TRAP 0x1 ;  /* 0x000000040000795c */ /* 0x000fe20000300000 */
.L_x_30:
[----:B------:R-:W-:Y:S02]  /*43c0*/  UISETP.GT.AND UP2, UPT, UR26, 0x1, UPT ;  /* 0x000000011a00788c */ /* 0x000fe4000bf44270 */
[----:B------:R-:W-:Y:S02]  /*43d0*/  UIADD3 UR23, UR23, 0x1, URZ ;  /* 0x0000000117177890 */ /* 0x000fe4000fffe03f */
[----:B------:R-:W-:Y:S02]  /*43e0*/  UIADD3 UR25, UR25, 0x1, URZ ;  /* 0x0000000119197890 */ /* 0x000fe4000fffe03f */
[----:B------:R-:W-:Y:S01]  /*43f0*/  PLOP3.LUT P0, PT, PT, PT, UP2, 0x80, 0x0 ;  /* 0x000000000000781c */ /* 0x000fe20003f0f028 */
[----:B------:R-:W-:Y:S02]  /*4400*/  UISETP.NE.AND UP0, UPT, UR23, 0x4, UPT ;  /* 0x000000041700788c */ /* 0x000fe4000bf05270 */
[----:B------:R-:W-:Y:S02]  /*4410*/  UIADD3 UR16, UR26, -0x1, URZ ;  /* 0xffffffff1a107890 */ /* 0x000fe4000fffe03f */
[----:B------:R-:W-:-:S02]  /*4420*/  USEL UR8, URZ, 0x1, UP0 ;  /* 0x000000013f087887 */ /* 0x000fc40008000000 */
[----:B------:R-:W-:Y:S02]  /*4430*/  UISETP.NE.AND UP1, UPT, UR25, 0x4, UPT ;  /* 0x000000041900788c */ /* 0x000fe4000bf25270 */
[----:B------:R-:W-:Y:S02]  /*4440*/  ULOP3.LUT UR24, UR24, UR8, URZ, 0x3c, !UPT ;  /* 0x0000000818187292 */ /* 0x000fe4000f8e3c3f */
[----:B------:R-:W-:Y:S02]  /*4450*/  USEL UR23, UR23, URZ, UP0 ;  /* 0x0000003f17177287 */ /* 0x000fe40008000000 */
[----:B------:R-:W-:Y:S01]  /*4460*/  USEL UR25, UR25, URZ, UP1 ;  /* 0x0000003f19197287 */ /* 0x000fe20008800000 */
[----:B------:R-:W-:Y:S01]  /*4470*/  UMOV UR8, 0x1 ;  /* 0x0000000100087882 */ /* 0x000fe20000000000 */
[----:B------:R-:W-:Y:S01]  /*4480*/  UMOV UR26, UR16 ;  /* 0x00000010001a7c82 */ /* 0x000fe20008000000 */
[----:B------:R-:W-:Y:S09]  /*4490*/  @P0 BRA `(.L_x_31) ;  /* 0xffffffec000c0947 */ /* 0x000ff2000383ffff */
.L_x_23:
[----:B------:R-:W-:-:S04]  /*44a0*/  UISETP.NE.AND UP0, UPT, UR6, URZ, UPT ;  /* 0x0000003f0600728c */ /* 0x000fc8000bf05270 */
[----:B------:R-:W-:-:S06]  /*44b0*/  USEL UR6, URZ, 0x1, !UP0 ;  /* 0x000000013f067887 */ /* 0x000fcc000c000000 */
[----:B------:R-:W-:-:S13]  /*44c0*/  ISETP.NE.AND P0, PT, RZ, UR6, PT ;  /* 0x00000006ff007c0c */ /* 0x000fda000bf05270 */
[----:B------:R-:W-:Y:S05]  /*44d0*/  @!P0 BRA `(.L_x_32) ;  /* 0x0000000c00c48947 */ /* 0x000fea0003800000 */
[----:B------:R-:W-:Y:S02]  /*44e0*/  WARPGROUP.DEPBAR.LE gsb0, 0x0 ;  /* 0x00008000000079c5 */ /* 0x000fe40000010000 */
[----:B-----5:R-:W-:Y:S01]  /*44f0*/  FADD R227, R89, R227 ;  /* 0x000000e359e37221 */ /* 0x020fe20000000000 */
[----:B------:R-:W-:-:S04]  /*4500*/  FADD R228, R88, R228 ;  /* 0x000000e458e47221 */ /* 0x000fc80000000000 */
[----:B------:R1:W-:Y:S04]  /*4510*/  STL [R1+0x88], R227 ;  /* 0x000088e301007387 */ /* 0x0003e80000100800 */
[----:B-1----:R-:W2:Y:S04]  /*4520*/  LDL.LU R227, [R1+0x6c] ;  /* 0x00006c0001e37983 */ /* 0x002ea80000300800 */
[----:B--2---:R1:W-:Y:S04]  /*4530*/  STL [R1+0x8c], R227 ;  /* 0x00008ce301007387 */ /* 0x0043e80000100800 */
        /* <DEDUP_REMOVED lines=52> */
[----:B-1----:R-:W2:Y:S01]  /*4880*/  LDL.LU R227, [R1] ;  /* 0x0000000001e37983 */ /* 0x002ea20000300800 */
[----:B------:R-:W-:Y:S01]  /*4890*/  FADD R226, R90, R226 ;  /* 0x000000e25ae27221 */ /* 0x000fe20000000000 */
        /* <DEDUP_REMOVED lines=97> */
[----:B--2---:R-:W-:-:S05]  /*4eb0*/  FADD R227, R60, R227 ;  /* 0x000000e33ce37221 */ /* 0x004fca0000000000 */
[----:B------:R1:W-:Y:S04]  /*4ec0*/  STL [R1], R227 ;  /* 0x000000e301007387 */ /* 0x0003e80000100800 */
[----:B-1----:R-:W2:Y:S02]  /*4ed0*/  LDL.LU R227, [R1+0xf4] ;  /* 0x0000f40001e37983 */ /* 0x002ea40000300800 */
[----:B--2---:R-:W-:-:S05]  /*4ee0*/  FADD R227, R61, R227 ;  /* 0x000000e33de37221 */ /* 0x004fca0000000000 */
[----:B------:R1:W-:Y:S04]  /*4ef0*/  STL [R1+0x4], R227 ;  /* 0x000004e301007387 */ /* 0x0003e80000100800 */
        /* <DEDUP_REMOVED lines=78> */
[----:B-1----:R1:W5:Y:S02]  /*53e0*/  LDL.LU R227, [R1+0x88] ;  /* 0x0000880001e37983 */ /* 0x0023640000300800 */
.L_x_32:
[----:B------:R-:W-:Y:S02]  /*53f0*/  WARPGROUP.DEPBAR.LE gsb0, 0x0 ;  /* 0x00008000000079c5 */ /* 0x000fe40000010000 */
[----:B------:R-:W2:Y:S02]  /*5400*/  LDC R24, c[0x0][0x28c] ;  /* 0x0000a300ff187b82 */ /* 0x000ea40000000800 */
[----:B--2---:R-:W-:-:S13]  /*5410*/  ISETP.GE.AND P0, PT, R24, 0x1, PT ;  /* 0x000000011800780c */ /* 0x004fda0003f06270 */
[----:B------:R-:W-:Y:S05]  /*5420*/  @!P0 BRA `(.L_x_33) ;  /* 0x0000000000688947 */ /* 0x000fea0003800000 */
[----:B------:R-:W-:-:S06]  /*5430*/  UISETP.NE.AND UP0, UPT, UR22, 0x3, UPT ;  /* 0x000000031600788c */ /* 0x000fcc000bf05270 */
[----:B------:R-:W-:-:S13]  /*5440*/  PLOP3.LUT P0, PT, PT, PT, UP0, 0x80, 0x0 ;  /* 0x000000000000781c */ /* 0x000fda0003f0f008 */
[----:B------:R-:W-:Y:S05]  /*5450*/  @!P0 BRA `(.L_x_34) ;  /* 0x0000000000048947 */ /* 0x000fea0003800000 */
[----:B------:R-:W-:Y:S01]  /*5460*/  BPT.TRAP 0x1 ;  /* 0x000000040000795c */ /* 0x000fe20000300000 */
.L_x_34:
[----:B-----5:R2:W-:Y:S04]  /*5470*/  STL [R1+0x8c], R2 ;  /* 0x00008c0201007387 */ /* 0x0205e80000100800 */
[----:B--2---:R-:W2:Y:S04]  /*5480*/  LDL R2, [R1+0x70] ;  /* 0x0000700001027983 */ /* 0x004ea80000100800 */
[----:B------:R3:W-:Y:S04]  /*5490*/  STL [R1+0x88], R0 ;  /* 0x0000880001007387 */ /* 0x0007e80000100800 */
[----:B---3--:R-:W3:Y:S01]  /*54a0*/  LDL R0, [R1+0x74] ;  /* 0x0000740001007983 */ /* 0x008ee20000100800 */
[----:B------:R-:W-:Y:S01]  /*54b0*/  UISETP.LT.AND UP1, UPT, UR9, 0x1, UPT ;  /* 0x000000010900788c */ /* 0x000fe2000bf21270 */
[----:B------:R-:W-:Y:S01]  /*54c0*/  IMAD.U32 R25, RZ, RZ, UR11 ;  /* 0x0000000bff197e24 */ /* 0x000fe2000f8e00ff */
[----:B--2---:R-:W-:-:S02]  /*54d0*/  ISETP.NE.AND P0, PT, R2, RZ, PT ;  /* 0x000000ff0200720c */ /* 0x004fc40003f05270 */
[----:B------:R2:W5:Y:S11]  /*54e0*/  LDL.LU R2, [R1+0x8c] ;  /* 0x00008c0001027983 */ /* 0x0005760000300800 */
[----:B------:R-:W-:-:S05]  /*54f0*/  VOTEU.ANY UP0, P0 ;  /* 0x00000000003f7886 */ /* 0x000fca0000000100 */
[----:B------:R-:W-:-:S04]  /*5500*/  @UP0 USEL UR6, UR9, 0x1, UP1 ;  /* 0x0000000109060887 */ /* 0x000fc80008800000 */
[----:B------:R-:W-:-:S06]  /*5510*/  @UP0 UIADD3 UR6, UR5, UR9, -UR6 ;  /* 0x0000000905060290 */ /* 0x000fcc000fffe806 */
[----:B------:R-:W-:-:S04]  /*5520*/  IMAD.U32 R24, RZ, RZ, UR6 ;  /* 0x00000006ff187e24 */ /* 0x000fc8000f8e00ff */
[----:B------:R-:W-:-:S05]  /*5530*/  @P0 IMAD.SHL.U32 R24, R24, 0x8, RZ ;  /* 0x0000000818180824 */ /* 0x000fca00078e00ff */
[----:B------:R-:W-:-:S04]  /*5540*/  @P0 LOP3.LUT R24, R24, 0x18, RZ, 0xc0, !PT ;  /* 0x0000001818180812 */ /* 0x000fc800078ec0ff */
[----:B------:R-:W-:-:S04]  /*5550*/  @P0 IADD3 R24, R25, 0x20, R24 ;  /* 0x0000002019180810 */ /* 0x000fc80007ffe018 */
[----:B---3--:R-:W-:Y:S02]  /*5560*/  @P0 PRMT R24, R0, 0x654, R24 ;  /* 0x0000065400180816 */ /* 0x008fe40000000018 */
[----:B------:R2:W5:Y:S01]  /*5570*/  LDL.LU R0, [R1+0x88] ;  /* 0x0000880001007983 */ /* 0x0005620000300800 */
[----:B------:R-:W-:Y:S01]  /*5580*/  UISETP.GT.U32.AND UP0, UPT, UR13, 0x1, UPT ;  /* 0x000000010d00788c */ /* 0x000fe2000bf04070 */
[----:B------:R2:W-:Y:S05]  /*5590*/  @P0 SYNCS.ARRIVE.TRANS64.RED.A1T0 RZ, [R24+URZ], RZ ;  /* 0x000000ff18ff09a7 */ /* 0x0005ea000810043f */
[----:B------:R-:W-:-:S13]  /*55a0*/  PLOP3.LUT P0, PT, PT, PT, UP0, 0x80, 0x0 ;  /* 0x000000000000781c */ /* 0x000fda0003f0f008 */
[----:B--2---:R-:W-:Y:S05]  /*55b0*/  @P0 BRA `(.L_x_33) ;  /* 0x0000000000040947 */ /* 0x004fea0003800000 */
[----:B------:R-:W-:Y:S01]  /*55c0*/  BPT.TRAP 0x1 ;  /* 0x000000040000795c */ /* 0x000fe20000300000 */
.L_x_33:
[----:B------:R2:W-:Y:S01]  /*55d0*/  STL [R1+0x90], R3 ;  /* 0x0000900301007387 */ /* 0x0005e20000100800 */
[----:B------:R-:W3:Y:S01]  /*55e0*/  LDC R28, c[0x0][0x288] ;  /* 0x0000a200ff1c7b82 */ /* 0x000ee20000000800 */
[----:B------:R-:W-:Y:S02]  /*55f0*/  ULDC UR6, c[0x0][0x284] ;  /* 0x0000a10000067ab9 */ /* 0x000fe40000000800 */
[----:B--2---:R-:W2:Y:S04]  /*5600*/  LDL.LU R3, [R1+0x80] ;  /* 0x0000800001037983 */ /* 0x004ea80000300800 */
[----:B-----5:R4:W-:Y:S04]  /*5610*/  STL [R1+0x8c], R2 ;  /* 0x00008c0201007387 */ /* 0x0209e80000100800 */
[----:B----4-:R-:W4:Y:S04]  /*5620*/  LDL.LU R2, [R1+0x84] ;  /* 0x0000840001027983 */ /* 0x010f280000300800 */
[----:B------:R0:W-:Y:S02]  /*5630*/  STL [R1+0x88], R0 ;  /* 0x0000880001007387 */ /* 0x0001e40000100800 */
[----:B0-----:R-:W0:Y:S02]  /*5640*/  S2R R0, SR_TID.X ;  /* 0x0000000000007919 */ /* 0x001e240000002100 */
[----:B0-----:R-:W-:-:S02]  /*5650*/  SHF.R.U32.HI R24, RZ, 0x2, R0 ;  /* 0x00000002ff187819 */ /* 0x001fc40000011600 */
[----:B------:R-:W-:Y:S02]  /*5660*/  LOP3.LUT R26, R0, 0x60, RZ, 0xc0, !PT ;  /* 0x00000060001a7812 */ /* 0x000fe400078ec0ff */
[----:B------:R-:W-:Y:S02]  /*5670*/  SHF.R.U32.HI R27, RZ, 0x7, R0 ;  /* 0x00000007ff1b7819 */ /* 0x000fe40000011600 */
[----:B------:R-:W-:Y:S02]  /*5680*/  LOP3.LUT R25, R24, 0x7, RZ, 0xc0, !PT ;  /* 0x0000000718197812 */ /* 0x000fe400078ec0ff */
[----:B------:R-:W-:Y:S02]  /*5690*/  SHF.R.U32.HI R26, RZ, 0x1, R26 ;  /* 0x00000001ff1a7819 */ /* 0x000fe4000001161a */
[----:B------:R-:W-:Y:S02]  /*56a0*/  LOP3.LUT R24, R27, 0x1, RZ, 0xc0, !PT ;  /* 0x000000011b187812 */ /* 0x000fe400078ec0ff */
[----:B------:R-:W-:Y:S01]  /*56b0*/  IADD3 R31, RZ, -R26, -R25 ;  /* 0x8000001aff1f7210 */ /* 0x000fe20007ffe819 */
[C---:B------:R-:W-:Y:S01]  /*56c0*/  IMAD.SHL.U32 R32, R0.reuse, 0x2, RZ ;  /* 0x0000000200207824 */ /* 0x040fe200078e00ff */
[----:B------:R-:W-:Y:S01]  /*56d0*/  LOP3.LUT R27, R0, 0x3, RZ, 0xc0, !PT ;  /* 0x00000003001b7812 */ /* 0x000fe200078ec0ff */
[----:B------:R-:W-:-:S02]  /*56e0*/  IMAD.SHL.U32 R30, R24, 0x40, RZ ;  /* 0x00000040181e7824 */ /* 0x000fc400078e00ff */
[----:B------:R-:W-:Y:S02]  /*56f0*/  IMAD R31, R24, -0x40, R31 ;  /* 0xffffffc0181f7824 */ /* 0x000fe400078e021f */
[----:B--2---:R-:W-:Y:S02]  /*5700*/  IMAD.SHL.U32 R29, R3, 0x80, RZ ;  /* 0x00000080031d7824 */ /* 0x004fe400078e00ff */
[----:B------:R0:W5:Y:S01]  /*5710*/  LDL.LU R3, [R1+0x90] ;  /* 0x0000900001037983 */ /* 0x0001620000300800 */
[----:B------:R-:W-:Y:S01]  /*5720*/  LOP3.LUT R43, R30, 0x40, R25, 0xe2, !PT ;  /* 0x000000401e2b7812 */ /* 0x000fe200078ee219 */
[----:B---3--:R-:W-:Y:S01]  /*5730*/  IMAD R42, R27, -0x2, R28 ;  /* 0xfffffffe1b2a7824 */ /* 0x008fe200078e021c */
[----:B------:R-:W-:Y:S01]  /*5740*/  ISETP.GE.AND P0, PT, R29, R28, PT ;  /* 0x0000001c1d00720c */ /* 0x000fe20003f06270 */
[C---:B----4-:R-:W-:Y:S02]  /*5750*/  IMAD.SHL.U32 R24, R2.reuse, 0x100, RZ ;  /* 0x0000010002187824 */ /* 0x050fe400078e00ff */
[----:B------:R-:W-:-:S02]  /*5760*/  IMAD.WIDE R38, R2, 0x100, RZ ;  /* 0x0000010002267825 */ /* 0x000fc400078e02ff */
[----:B------:R0:W5:Y:S04]  /*5770*/  LDL.LU R2, [R1+0x8c] ;  /* 0x00008c0001027983 */ /* 0x0001680000300800 */
[----:B------:R0:W5:Y:S01]  /*5780*/  LDL.LU R0, [R1+0x88] ;  /* 0x0000880001007983 */ /* 0x0001620000300800 */
[----:B------:R-:W-:Y:S01]  /*5790*/  ISETP.GE.OR P0, PT, R24, UR6, P0 ;  /* 0x0000000618007c0c */ /* 0x000fe20008706670 */
[----:B------:R-:W-:Y:S01]  /*57a0*/  IMAD.IADD R42, R42, 0x1, -R29 ;  /* 0x000000012a2a7824 */ /* 0x000fe200078e0a1d */
[----:B------:R-:W-:Y:S01]  /*57b0*/  IADD3 R41, -R24, UR6, R31 ;  /* 0x0000000618297c10 */ /* 0x000fe2000fffe11f */
[----:B------:R-:W-:Y:S01]  /*57c0*/  IMAD.MOV.U32 R40, RZ, RZ, -0x1 ;  /* 0xffffffffff287424 */ /* 0x000fe200078e00ff */
[----:B------:R-:W-:Y:S02]  /*57d0*/  LOP3.LUT R43, R38, R43, R26, 0xfe, !PT ;  /* 0x0000002b262b7212 */ /* 0x000fe400078efe1a */
[----:B------:R-:W-:-:S07]  /*57e0*/  LOP3.LUT R32, R29, 0x6, R32, 0xf8, !PT ;  /* 0x000000061d207812 */ /* 0x000fce00078ef820 */
[----:B0-----:R-:W-:Y:S05]  /*57f0*/  @P0 BRA `(.L_x_35) ;  /* 0x00000090000c0947 */ /* 0x001fea0003800000 */
[----:B------:R-:W0:Y:S01]  /*5800*/  LDC.64 R28, c[0x0][0x5c8] ;  /* 0x00017200ff1c7b82 */ /* 0x000e220000000a00 */
[----:B------:R-:W-:Y:S01]  /*5810*/  USHF.R.S32.HI UR7, URZ, 0x1f, UR12 ;  /* 0x0000001f3f077899 */ /* 0x000fe2000801140c */
[--C-:B------:R-:W-:Y:S01]  /*5820*/  SHF.R.S32.HI R33, RZ, 0x1f, R32.reuse ;  /* 0x0000001fff217819 */ /* 0x100fe20000011420 */
[----:B------:R-:W-:Y:S01]  /*5830*/  ULDC.64 UR10, c[0x0][0x5d0] ;  /* 0x00017400000a7ab9 */ /* 0x000fe20000000a00 */
[----:B------:R-:W-:Y:S01]  /*5840*/  BSSY B0, `(.L_x_35) ;  /* 0x00008fe000007945 */ /* 0x000fe20003800000 */
[----:B------:R-:W-:Y:S02]  /*5850*/  UIMAD UR6, UR7, UR10, URZ ;  /* 0x0000000a070672a4 */ /* 0x000fe4000f8e023f */
[----:B------:R-:W-:Y:S02]  /*5860*/  IMAD.U32 R27, RZ, RZ, UR10 ;  /* 0x0000000aff1b7e24 */ /* 0x000fe4000f8e00ff */
[----:B------:R-:W-:Y:S02]  /*5870*/  UIMAD UR6, UR12, UR11, UR6 ;  /* 0x0000000b0c0672a4 */ /* 0x000fe4000f8e0206 */
[----:B------:R-:W-:Y:S01]  /*5880*/  IMAD.WIDE.U32 R26, R27, UR12, R32 ;  /* 0x0000000c1b1a7c25 */ /* 0x000fe2000f8e0020 */
[----:B------:R-:W-:-:S03]  /*5890*/  ULDC.64 UR10, c[0x0][0x5c0] ;  /* 0x00017000000a7ab9 */ /* 0x000fc60000000a00 */
[----:B------:R-:W-:Y:S02]  /*58a0*/  VIADD R27, R27, UR6 ;  /* 0x000000061b1b7c36 */ /* 0x000fe40008000000 */
[-C--:B0-----:R-:W-:Y:S01]  /*58b0*/  IMAD R24, R39, R28.reuse, RZ ;  /* 0x0000001c27187224 */ /* 0x081fe200078e02ff */
[----:B------:R-:W-:Y:S01]  /*58c0*/  SHF.L.U64.HI R34, R28, 0x3, R29 ;  /* 0x000000031c227819 */ /* 0x000fe2000001021d */
[----:B------:R-:W-:-:S04]  /*58d0*/  IMAD.WIDE.U32 R26, R43, R28, R26 ;  /* 0x0000001c2b1a7225 */ /* 0x000fc800078e001a */
[----:B------:R-:W-:Y:S01]  /*58e0*/  IMAD R25, R43, R29, R24 ;  /* 0x0000001d2b197224 */ /* 0x000fe200078e0218 */
[----:B------:R-:W-:Y:S01]  /*58f0*/  IADD3 R24, P2, R26, UR10, RZ ;  /* 0x0000000a1a187c10 */ /* 0x000fe2000ff5e0ff */
[C---:B------:R-:W-:Y:S01]  /*5900*/  IMAD.SHL.U32 R35, R28.reuse, 0x8, RZ ;  /* 0x000000081c237824 */ /* 0x040fe200078e00ff */
[----:B------:R-:W-:Y:S01]  /*5910*/  LEA R30, P3, R28, R26, 0x7 ;  /* 0x0000001a1c1e7211 */ /* 0x000fe200078638ff */
[----:B------:R-:W-:-:S03]  /*5920*/  IMAD.IADD R27, R27, 0x1, R25 ;  /* 0x000000011b1b7824 */ /* 0x000fc600078e0219 */
[----:B------:R-:W-:Y:S02]  /*5930*/  IADD3 R26, P1, P0, R26, UR10, R35 ;  /* 0x0000000a1a1a7c10 */ /* 0x000fe4000f83e023 */
[----:B------:R-:W-:Y:S02]  /*5940*/  IADD3.X R25, R27, UR11, RZ, P2, !PT ;  /* 0x0000000b1b197c10 */ /* 0x000fe400097fe4ff */
[----:B------:R-:W-:Y:S02]  /*5950*/  FSETP.NEU.AND P2, PT, RZ, UR21, PT ;  /* 0x00000015ff007c0b */ /* 0x000fe4000bf4d000 */
[----:B------:R-:W-:Y:S02]  /*5960*/  LEA.HI.X R31, R28, R27, R29, 0x7, P3 ;  /* 0x0000001b1c1f7211 */ /* 0x000fe400018f3c1d */
[C---:B------:R-:W-:Y:S02]  /*5970*/  IADD3 R28, P3, R30.reuse, UR10, RZ ;  /* 0x0000000a1e1c7c10 */ /* 0x040fe4000ff7e0ff */
[----:B------:R-:W-:-:S02]  /*5980*/  IADD3 R30, P5, P6, R30, UR10, R35 ;  /* 0x0000000a1e1e7c10 */ /* 0x000fc4000febe023 */
[----:B------:R-:W-:Y:S02]  /*5990*/  IADD3.X R29, R31, UR11, RZ, P3, !PT ;  /* 0x0000000b1f1d7c10 */ /* 0x000fe40009ffe4ff */
[--C-:B------:R-:W-:Y:S02]  /*59a0*/  IADD3.X R27, R27, UR11, R34.reuse, P1, P0 ;  /* 0x0000000b1b1b7c10 */ /* 0x100fe40008fe0422 */
[----:B------:R-:W-:Y:S01]  /*59b0*/  IADD3.X R31, R31, UR11, R34, P5, P6 ;  /* 0x0000000b1f1f7c10 */ /* 0x000fe2000afec422 */
[----:B------:R-:W-:Y:S06]  /*59c0*/  @!P2 BRA `(.L_x_36) ;  /* 0x0000006c0014a947 */ /* 0x000fec0003800000 */
[----:B------:R-:W-:Y:S01]  /*59d0*/  ULDC.64 UR10, c[0x0][0x5b8] ;  /* 0x00016e00000a7ab9 */ /* 0x000fe20000000a00 */
[----:B------:R-:W-:Y:S01]  /*59e0*/  ISETP.GE.AND P0, PT, R41, 0x1, PT ;  /* 0x000000012900780c */ /* 0x000fe20003f06270 */
[----:B------:R-:W-:Y:S02]  /*59f0*/  UIMAD UR6, UR7, UR10, URZ ;  /* 0x0000000a070672a4 */ /* 0x000fe4000f8e023f */
[----:B------:R-:W-:Y:S01]  /*5a00*/  IMAD.U32 R35, RZ, RZ, UR10 ;  /* 0x0000000aff237e24 */ /* 0x000fe2000f8e00ff */
[----:B------:R-:W-:Y:S01]  /*5a10*/  BSSY B1, `(.L_x_37) ;  /* 0x0000010000017945 */ /* 0x000fe20003800000 */
[----:B------:R-:W-:Y:S01]  /*5a20*/  ISETP.LT.OR P3, PT, R42, 0x1, !P0 ;  /* 0x000000012a00780c */ /* 0x000fe20004761670 */
[----:B------:R-:W-:Y:S02]  /*5a30*/  UIMAD UR6, UR12, UR11, UR6 ;  /* 0x0000000b0c0672a4 */ /* 0x000fe4000f8e0206 */
[----:B------:R-:W-:Y:S01]  /*5a40*/  IMAD.WIDE.U32 R32, R35, UR12, R32 ;  /* 0x0000000c23207c25 */ /* 0x000fe2000f8e0020 */
[----:B------:R-:W-:-:S03]  /*5a50*/  ULDC.64 UR10, c[0x0][0x5a8] ;  /* 0x00016a00000a7ab9 */ /* 0x000fc60000000a00 */
[----:B------:R-:W-:Y:S02]  /*5a60*/  IMAD.MOV.U32 R36, RZ, RZ, R32 ;  /* 0x000000ffff247224 */ /* 0x000fe400078e0020 */
[----:B------:R-:W-:Y:S01]  /*5a70*/  VIADD R37, R33, UR6 ;  /* 0x0000000621257c36 */ /* 0x000fe20008000000 */
[----:B------:R-:W-:Y:S02]  /*5a80*/  ULDC.64 UR6, c[0x0][0x5b0] ;  /* 0x00016c0000067ab9 */ /* 0x000fe40000000a00 */
[----:B------:R-:W-:Y:S02]  /*5a90*/  IMAD R34, R39, UR6, RZ ;  /* 0x0000000627227c24 */ /* 0x000fe4000f8e02ff */
[----:B------:R-:W-:-:S04]  /*5aa0*/  IMAD.WIDE.U32 R32, R43, UR6, R36 ;  /* 0x000000062b207c25 */ /* 0x000fc8000f8e0024 */
[--C-:B------:R-:W-:Y:S01]  /*5ab0*/  IMAD R35, R43, UR7, R34.reuse ;  /* 0x000000072b237c24 */ /* 0x100fe2000f8e0222 */
[----:B------:R-:W-:Y:S02]  /*5ac0*/  IADD3 R32, P1, R32, UR10, RZ ;  /* 0x0000000a20207c10 */ /* 0x000fe4000ff3e0ff */
[----:B------:R-:W-:Y:S02]  /*5ad0*/  PRMT R34, RZ, 0x7610, R34 ;  /* 0x00007610ff227816 */ /* 0x000fe40000000022 */
[----:B------:R-:W-:Y:S01]  /*5ae0*/  IADD3.X R33, R33, UR11, R35, P1, !PT ;  /* 0x0000000b21217c10 */ /* 0x000fe20008ffe423 */
[----:B------:R-:W-:Y:S08]  /*5af0*/  @P3 BRA `(.L_x_38) ;  /* 0x0000000000043947 */ /* 0x000ff00003800000 */
[----:B------:R0:W5:Y:S02]  /*5b00*/  LDG.E.U8 R34, desc[UR14][R32.64] ;  /* 0x0000000e20227981 */ /* 0x000164000c1e1100 */
.L_x_38:
[----:B------:R-:W-:Y:S05]  /*5b10*/  BSYNC B1 ;  /* 0x0000000000017941 */ /* 0x000fea0003800000 */
.L_x_37:
[----:B-----5:R-:W-:Y:S01]  /*5b20*/  LOP3.LUT R34, R34, 0xff, RZ, 0xc0, !PT ;  /* 0x000000ff22227812 */ /* 0x020fe200078ec0ff */
[----:B------:R-:W-:Y:S01]  /*5b30*/  BSSY B1, `(.L_x_39) ;  /* 0x000000b000017945 */ /* 0x000fe20003800000 */
[----:B------:R-:W-:Y:S02]  /*5b40*/  ISETP.LT.OR P2, PT, R42, 0x2, !P0 ;  /* 0x000000022a00780c */ /* 0x000fe40004741670 */
[----:B------:R-:W-:-:S05]  /*5b50*/  F2FP.F16.E4M3.UNPACK_B R34, R34 ;  /* 0x00000022ff22723e */ /* 0x000fca00020006ff */
[----:B------:R-:W-:-:S05]  /*5b60*/  HADD2.F32 R34, -RZ, R34.H0_H0 ;  /* 0x20000022ff227230 */ /* 0x000fca0000004100 */
[----:B------:R-:W-:Y:S01]  /*5b70*/  FMUL R35, R34, UR21 ;  /* 0x0000001522237c20 */ /* 0x000fe20008400000 */
[----:B------:R-:W-:-:S03]  /*5b80*/  PRMT R34, RZ, 0x7610, R34 ;  /* 0x00007610ff227816 */ /* 0x000fc60000000022 */
[----:B------:R-:W-:-:S05]  /*5b90*/  FFMA R35, R228, UR20, R35 ;  /* 0x00000014e4237c23 */ /* 0x000fca0008000023 */
[----:B------:R-:W-:-:S05]  /*5ba0*/  F2FP.SATFINITE.E4M3.F32.PACK_AB_MERGE_C R35, RZ, R35, RZ ;  /* 0x00000023ff23723e */ /* 0x000fca00048070ff */
[----:B------:R2:W-:Y:S01]  /*5bb0*/  @!P3 STG.E.U8 desc[UR14][R24.64], R35 ;  /* 0x000000231800b986 */ /* 0x0005e2000c10110e */
[----:B------:R-:W-:Y:S05]  /*5bc0*/  @P2 BRA `(.L_x_40) ;  /* 0x0000000000042947 */ /* 0x000fea0003800000 */
[----:B------:R3:W5:Y:S02]  /*5bd0*/  LDG.E.U8 R34, desc[UR14][R32.64+0x1] ;  /* 0x0000010e20227981 */ /* 0x000764000c1e1100 */
.L_x_40:
[----:B------:R-:W-:Y:S05]  /*5be0*/  BSYNC B1 ;  /* 0x0000000000017941 */ /* 0x000fea0003800000 */
.L_x_39:
[----:B-----5:R-:W-:Y:S01]  /*5bf0*/  LOP3.LUT R34, R34, 0xff, RZ, 0xc0, !PT ;  /* 0x000000ff22227812 */ /* 0x020fe200078ec0ff */
[----:B------:R-:W-:Y:S01]  /*5c00*/  BSSY B1, `(.L_x_41) ;  /* 0x0000013000017945 */ /* 0x000fe20003800000 */
[----:B------:R-:W-:Y:S02]  /*5c10*/  IADD3 R45, P1, R43, 0x8, RZ ;  /* 0x000000082b2d7810 */ /* 0x000fe40007f3e0ff */
[----:B------:R-:W-:-:S03]  /*5c20*/  F2FP.F16.E4M3.UNPACK_B R34, R34 ;  /* 0x00000022ff22723e */ /* 0x000fc600020006ff */
[----:B--2---:R-:W-:Y:S01]  /*5c30*/  IMAD.X R35, RZ, RZ, R39, P1 ;  /* 0x000000ffff237224 */ /* 0x004fe200008e0627 */
[----:B------:R-:W-:Y:S01]  /*5c40*/  ISETP.GE.AND P1, PT, R41, 0x9, PT ;  /* 0x000000092900780c */ /* 0x000fe20003f26270 */
[----:B------:R-:W-:Y:S02]  /*5c50*/  HADD2.F32 R34, -RZ, R34.H0_H0 ;  /* 0x20000022ff227230 */ /* 0x000fe40000004100 */
[----:B------:R-:W-:Y:S01]  /*5c60*/  IMAD R46, R35, UR6, RZ ;  /* 0x00000006232e7c24 */ /* 0x000fe2000f8e02ff */
[----:B------:R-:W-:Y:S02]  /*5c70*/  ISETP.LT.OR P5, PT, R42, 0x1, !P1 ;  /* 0x000000012a00780c */ /* 0x000fe40004fa1670 */
[----:B------:R-:W-:Y:S01]  /*5c80*/  FMUL R44, R34, UR21 ;  /* 0x00000015222c7c20 */ /* 0x000fe20008400000 */
[----:B------:R-:W-:-:S04]  /*5c90*/  IMAD.WIDE.U32 R34, R45, UR6, R36 ;  /* 0x000000062d227c25 */ /* 0x000fc8000f8e0024 */
[----:B------:R-:W-:Y:S01]  /*5ca0*/  FFMA R44, R227, UR20, R44 ;  /* 0x00000014e32c7c23 */ /* 0x000fe2000800002c */
[----:B------:R-:W-:Y:S01]  /*5cb0*/  IMAD R45, R45, UR7, R46 ;  /* 0x000000072d2d7c24 */ /* 0x000fe2000f8e022e */
[----:B------:R-:W-:-:S03]  /*5cc0*/  IADD3 R34, P3, R34, UR10, RZ ;  /* 0x0000000a22227c10 */ /* 0x000fc6000ff7e0ff */
[----:B------:R-:W-:Y:S02]  /*5cd0*/  F2FP.SATFINITE.E4M3.F32.PACK_AB_MERGE_C R47, RZ, R44, RZ ;  /* 0x0000002cff2f723e */ /* 0x000fe400048070ff */
[----:B------:R-:W-:Y:S02]  /*5ce0*/  IADD3.X R35, R35, UR11, R45, P3, !PT ;  /* 0x0000000b23237c10 */ /* 0x000fe40009ffe42d */
[----:B------:R-:W-:Y:S01]  /*5cf0*/  PRMT R44, RZ, 0x7610, R44 ;  /* 0x00007610ff2c7816 */ /* 0x000fe2000000002c */
[----:B------:R2:W-:Y:S01]  /*5d00*/  @!P2 STG.E.U8 desc[UR14][R24.64+0x1], R47 ;  /* 0x0000012f1800a986 */ /* 0x0005e2000c10110e */
[----:B------:R-:W-:Y:S05]  /*5d10*/  @P5 BRA `(.L_x_42) ;  /* 0x0000000000045947 */ /* 0x000fea0003800000 */
[----:B------:R4:W5:Y:S02]  /*5d20*/  LDG.E.U8 R44, desc[UR14][R34.64] ;  /* 0x0000000e222c7981 */ /* 0x000964000c1e1100 */
.L_x_42:
[----:B------:R-:W-:Y:S05]  /*5d30*/  BSYNC B1 ;  /* 0x0000000000017941 */ /* 0x000fea0003800000 */
.L_x_41:
        /* <DEDUP_REMOVED lines=12> */
.L_x_44:
[----:B------:R-:W-:Y:S05]  /*5e00*/  BSYNC B1 ;  /* 0x0000000000017941 */ /* 0x000fea0003800000 */
.L_x_43:
[----:B-----5:R-:W-:Y:S01]  /*5e10*/  LOP3.LUT R44, R44, 0xff, RZ, 0xc0, !PT ;  /* 0x000000ff2c2c7812 */ /* 0x020fe200078ec0ff */
[----:B------:R-:W-:Y:S01]  /*5e20*/  BSSY B1, `(.L_x_45) ;  /* 0x000000b000017945 */ /* 0x000fe20003800000 */
[----:B------:R-:W-:Y:S02]  /*5e30*/  ISETP.LT.OR P3, PT, R42, 0x9, !P0 ;  /* 0x000000092a00780c */ /* 0x000fe40004761670 */
[----:B------:R-:W-:-:S05]  /*5e40*/  F2FP.F16.E4M3.UNPACK_B R44, R44 ;  /* 0x0000002cff2c723e */ /* 0x000fca00020006ff */
[----:B------:R-:W-:-:S05]  /*5e50*/  HADD2.F32 R44, -RZ, R44.H0_H0 ;  /* 0x2000002cff2c7230 */ /* 0x000fca0000004100 */
[----:B------:R-:W-:-:S04]  /*5e60*/  FMUL R44, R44, UR21 ;  /* 0x000000152c2c7c20 */ /* 0x000fc80008400000 */
[----:B------:R-:W-:-:S05]  /*5e70*/  FFMA R44, R225, UR20, R44 ;  /* 0x00000014e12c7c23 */ /* 0x000fca000800002c */
[----:B0-----:R-:W-:Y:S02]  /*5e80*/  F2FP.SATFINITE.E4M3.F32.PACK_AB_MERGE_C R45, RZ, R44, RZ ;  /* 0x0000002cff2d723e */ /* 0x001fe400048070ff */
[----:B------:R-:W-:-:S03]  /*5e90*/  PRMT R44, RZ, 0x7610, R44 ;  /* 0x00007610ff2c7816 */ /* 0x000fc6000000002c */
[----:B------:R0:W-:Y:S01]  /*5ea0*/  @!P2 STG.E.U8 desc[UR14][R26.64+0x1], R45 ;  /* 0x0000012d1a00a986 */ /* 0x0001e2000c10110e */
[----:B------:R-:W-:Y:S05]  /*5eb0*/  @P3 BRA `(.L_x_46) ;  /* 0x0000000000043947 */ /* 0x000fea0003800000 */
[----:B------:R0:W5:Y:S02]  /*5ec0*/  LDG.E.U8 R44, desc[UR14][R32.64+0x8] ;  /* 0x0000080e202c7981 */ /* 0x000164000c1e1100 */
.L_x_46:
[----:B------:R-:W-:Y:S05]  /*5ed0*/  BSYNC B1 ;  /* 0x0000000000017941 */ /* 0x000fea0003800000 */
.L_x_45:
[----:B-----5:R-:W-:Y:S01]  /*5ee0*/  LOP3.LUT R44, R44, 0xff, RZ, 0xc0, !PT ;  /* 0x000000ff2c2c7812 */ /* 0x020fe200078ec0ff */
[----:B------:R-:W-:Y:S01]  /*5ef0*/  BSSY B1, `(.L_x_47) ;  /* 0x000000b000017945 */ /* 0x000fe20003800000 */
[----:B------:R-:W-:Y:S02]  /*5f00*/  ISETP.LT.OR P2, PT, R42, 0xa, !P0 ;  /* 0x0000000a2a00780c */ /* 0x000fe40004741670 */
[----:B------:R-:W-:-:S05]  /*5f10*/  F2FP.F16.E4M3.UNPACK_B R44, R44 ;  /* 0x0000002cff2c723e */ /* 0x000fca00020006ff */
[----:B------:R-:W-:-:S05]  /*5f20*/  HADD2.F32 R44, -RZ, R44.H0_H0 ;  /* 0x2000002cff2c7230 */ /* 0x000fca0000004100 */
[----:B0-----:R-:W-:Y:S01]  /*5f30*/  FMUL R45, R44, UR21 ;  /* 0x000000152c2d7c20 */ /* 0x001fe20008400000 */
[----:B------:R-:W-:-:S03]  /*5f40*/  PRMT R44, RZ, 0x7610, R44 ;  /* 0x00007610ff2c7816 */ /* 0x000fc6000000002c */
[----:B------:R-:W-:-:S05]  /*5f50*/  FFMA R45, R224, UR20, R45 ;  /* 0x00000014e02d7c23 */ /* 0x000fca000800002d */
[----:B------:R-:W-:-:S05]  /*5f60*/  F2FP.SATFINITE.E4M3.F32.PACK_AB_MERGE_C R45, RZ, R45, RZ ;  /* 0x0000002dff2d723e */ /* 0x000fca00048070ff */
[----:B------:R0:W-:Y:S01]  /*5f70*/  @!P3 STG.E.U8 desc[UR14][R24.64+0x8], R45 ;  /* 0x0000082d1800b986 */ /* 0x0001e2000c10110e */
[----:B------:R-:W-:Y:S05]  /*5f80*/  @P2 BRA `(.L_x_48) ;  /* 0x0000000000042947 */ /* 0x000fea0003800000 */
[----:B------:R0:W5:Y:S02]  /*5f90*/  LDG.E.U8 R44, desc[UR14][R32.64+0x9] ;  /* 0x0000090e202c7981 */ /* 0x000164000c1e1100 */
.L_x_48:
[----:B------:R-:W-:Y:S05]  /*5fa0*/  BSYNC B1 ;  /* 0x0000000000017941 */ /* 0x000fea0003800000 */
.L_x_47:
        /* <DEDUP_REMOVED lines=12> */
.L_x_50:
[----:B------:R-:W-:Y:S05]  /*6070*/  BSYNC B1 ;  /* 0x0000000000017941 */ /* 0x000fea0003800000 */
.L_x_49:
        /* <DEDUP_REMOVED lines=12> */
.L_x_52:
[----:B------:R-:W-:Y:S05]  /*6140*/  BSYNC B1 ;  /* 0x0000000000017941 */ /* 0x000fea0003800000 */
.L_x_51:
        /* <DEDUP_REMOVED lines=12> */
.L_x_54:
[----:B------:R-:W-:Y:S05]  /*6210*/  BSYNC B1 ;  /* 0x0000000000017941 */ /* 0x000fea0003800000 */
.L_x_53:
        /* <DEDUP_REMOVED lines=12> */
.L_x_56:
[----:B------:R-:W-:Y:S05]  /*62e0*/  BSYNC B1 ;  /* 0x0000000000017941 */ /* 0x000fea0003800000 */
.L_x_55:
        /* <DEDUP_REMOVED lines=12> */
.L_x_58:
[----:B------:R-:W-:Y:S05]  /*63b0*/  BSYNC B1 ;  /* 0x0000000000017941 */ /* 0x000fea0003800000 */
.L_x_57:
        /* <DEDUP_REMOVED lines=12> */
.L_x_60:
[----:B------:R-:W-:Y:S05]  /*6480*/  BSYNC B1 ;  /* 0x0000000000017941 */ /* 0x000fea0003800000 */
.L_x_59:
        /* <DEDUP_REMOVED lines=12> */
.L_x_62:
[----:B------:R-:W-:Y:S05]  /*6550*/  BSYNC B1 ;  /* 0x0000000000017941 */ /* 0x000fea0003800000 */
.L_x_61:
        /* <DEDUP_REMOVED lines=12> */
.L_x_64:
[----:B------:R-:W-:Y:S05]  /*6620*/  BSYNC B1 ;  /* 0x0000000000017941 */ /* 0x000fea0003800000 */
.L_x_63:
        /* <DEDUP_REMOVED lines=12> */
.L_x_66:
[----:B------:R-:W-:Y:S05]  /*66f0*/  BSYNC B1 ;  /* 0x0000000000017941 */ /* 0x000fea0003800000 */
.L_x_65:
        /* <DEDUP_REMOVED lines=12> */
.L_x_68:
[----:B------:R-:W-:Y:S05]  /*67c0*/  BSYNC B1 ;  /* 0x0000000000017941 */ /* 0x000fea0003800000 */
.L_x_67:
        /* <DEDUP_REMOVED lines=12> */
.L_x_70:
[----:B------:R-:W-:Y:S05]  /*6890*/  BSYNC B1 ;  /* 0x0000000000017941 */ /* 0x000fea0003800000 */
.L_x_69:
        /* <DEDUP_REMOVED lines=12> */
.L_x_72:
[----:B------:R-:W-:Y:S05]  /*6960*/  BSYNC B1 ;  /* 0x0000000000017941 */ /* 0x000fea0003800000 */
.L_x_71:
        /* <DEDUP_REMOVED lines=12> */
.L_x_74:
[----:B------:R-:W-:Y:S05]  /*6a30*/  BSYNC B1 ;  /* 0x0000000000017941 */ /* 0x000fea0003800000 */
.L_x_73:
        /* <DEDUP_REMOVED lines=12> */
.L_x_76:
[----:B------:R-:W-:Y:S05]  /*6b00*/  BSYNC B1 ;  /* 0x0000000000017941 */ /* 0x000fea0003800000 */
.L_x_75:
        /* <DEDUP_REMOVED lines=12> */
.L_x_78:
[----:B------:R-:W-:Y:S05]  /*6bd0*/  BSYNC B1 ;  /* 0x0000000000017941 */ /* 0x000fea0003800000 */
.L_x_77:
        /* <DEDUP_REMOVED lines=12> */
.L_x_80:
[----:B------:R-:W-:Y:S05]  /*6ca0*/  BSYNC B1 ;  /* 0x0000000000017941 */ /* 0x000fea0003800000 */
.L_x_79:
        /* <DEDUP_REMOVED lines=12> */
.L_x_82:
[----:B------:R-:W-:Y:S05]  /*6d70*/  BSYNC B1 ;  /* 0x0000000000017941 */ /* 0x000fea0003800000 */
.L_x_81:
        /* <DEDUP_REMOVED lines=12> */
.L_x_84:
[----:B------:R-:W-:Y:S05]  /*6e40*/  BSYNC B1 ;  /* 0x0000000000017941 */ /* 0x000fea0003800000 */
.L_x_83:
        /* <DEDUP_REMOVED lines=12> */
.L_x_86:
[----:B------:R-:W-:Y:S05]  /*6f10*/  BSYNC B1 ;  /* 0x0000000000017941 */ /* 0x000fea0003800000 */
.L_x_85:
        /* <DEDUP_REMOVED lines=12> */
.L_x_88:
[----:B------:R-:W-:Y:S05]  /*6fe0*/  BSYNC B1 ;  /* 0x0000000000017941 */ /* 0x000fea0003800000 */
.L_x_87:
        /* <DEDUP_REMOVED lines=12> */
.L_x_90:
[----:B------:R-:W-:Y:S05]  /*70b0*/  BSYNC B1 ;  /* 0x0000000000017941 */ /* 0x000fea0003800000 */
.L_x_89:
        /* <DEDUP_REMOVED lines=12> */
.L_x_92:
[----:B------:R-:W-:Y:S05]  /*7180*/  BSYNC B1 ;  /* 0x0000000000017941 */ /* 0x000fea0003800000 */
.L_x_91:
        /* <DEDUP_REMOVED lines=12> */
.L_x_94:
[----:B------:R-:W-:Y:S05]  /*7250*/  BSYNC B1 ;  /* 0x0000000000017941 */ /* 0x000fea0003800000 */
.L_x_93:
        /* <DEDUP_REMOVED lines=12> */
.L_x_96:
[----:B------:R-:W-:Y:S05]  /*7320*/  BSYNC B1 ;  /* 0x0000000000017941 */ /* 0x000fea0003800000 */
.L_x_95:
        /* <DEDUP_REMOVED lines=12> */
.L_x_98:
[----:B------:R-:W-:Y:S05]  /*73f0*/  BSYNC B1 ;  /* 0x0000000000017941 */ /* 0x000fea0003800000 */
.L_x_97:
        /* <DEDUP_REMOVED lines=12> */
.L_x_100:
[----:B------:R-:W-:Y:S05]  /*74c0*/  BSYNC B1 ;  /* 0x0000000000017941 */ /* 0x000fea0003800000 */
.L_x_99:
        /* <DEDUP_REMOVED lines=12> */
.L_x_102:
[----:B------:R-:W-:Y:S05]  /*7590*/  BSYNC B1 ;  /* 0x0000000000017941 */ /* 0x000fea0003800000 */
.L_x_101:
        /* <DEDUP_REMOVED lines=12> */
.L_x_104:
[----:B------:R-:W-:Y:S05]  /*7660*/  BSYNC B1 ;  /* 0x0000000000017941 */ /* 0x000fea0003800000 */
.L_x_103:
        /* <DEDUP_REMOVED lines=12> */
.L_x_106:
[----:B------:R-:W-:Y:S05]  /*7730*/  BSYNC B1 ;  /* 0x0000000000017941 */ /* 0x000fea0003800000 */
.L_x_105:
        /* <DEDUP_REMOVED lines=12> */
.L_x_108:
[----:B------:R-:W-:Y:S05]  /*7800*/  BSYNC B1 ;  /* 0x0000000000017941 */ /* 0x000fea0003800000 */
.L_x_107:
        /* <DEDUP_REMOVED lines=12> */
.L_x_110:
[----:B------:R-:W-:Y:S05]  /*78d0*/  BSYNC B1 ;  /* 0x0000000000017941 */ /* 0x000fea0003800000 */
.L_x_109:
        /* <DEDUP_REMOVED lines=12> */
.L_x_112:
[----:B------:R-:W-:Y:S05]  /*79a0*/  BSYNC B1 ;  /* 0x0000000000017941 */ /* 0x000fea0003800000 */
.L_x_111:
        /* <DEDUP_REMOVED lines=12> */
.L_x_114:
[----:B------:R-:W-:Y:S05]  /*7a70*/  BSYNC B1 ;  /* 0x0000000000017941 */ /* 0x000fea0003800000 */
.L_x_113:
        /* <DEDUP_REMOVED lines=12> */
.L_x_116:
[----:B------:R-:W-:Y:S05]  /*7b40*/  BSYNC B1 ;  /* 0x0000000000017941 */ /* 0x000fea0003800000 */
.L_x_115:
        /* <DEDUP_REMOVED lines=12> */
.L_x_118:
[----:B------:R-:W-:Y:S05]  /*7c10*/  BSYNC B1 ;  /* 0x0000000000017941 */ /* 0x000fea0003800000 */
.L_x_117:
        /* <DEDUP_REMOVED lines=12> */
.L_x_120:
[----:B------:R-:W-:Y:S05]  /*7ce0*/  BSYNC B1 ;  /* 0x0000000000017941 */ /* 0x000fea0003800000 */
.L_x_119:
        /* <DEDUP_REMOVED lines=12> */
.L_x_122:
[----:B------:R-:W-:Y:S05]  /*7db0*/  BSYNC B1 ;  /* 0x0000000000017941 */ /* 0x000fea0003800000 */
.L_x_121:
        /* <DEDUP_REMOVED lines=12> */
.L_x_124:
[----:B------:R-:W-:Y:S05]  /*7e80*/  BSYNC B1 ;  /* 0x0000000000017941 */ /* 0x000fea0003800000 */
.L_x_123:
        /* <DEDUP_REMOVED lines=12> */
.L_x_126:
[----:B------:R-:W-:Y:S05]  /*7f50*/  BSYNC B1 ;  /* 0x0000000000017941 */ /* 0x000fea0003800000 */
.L_x_125:
        /* <DEDUP_REMOVED lines=12> */
.L_x_128:
[----:B------:R-:W-:Y:S05]  /*8020*/  BSYNC B1 ;  /* 0x0000000000017941 */ /* 0x000fea0003800000 */
.L_x_127:
        /* <DEDUP_REMOVED lines=12> */
.L_x_130:
[----:B------:R-:W-:Y:S05]  /*80f0*/  BSYNC B1 ;  /* 0x0000000000017941 */ /* 0x000fea0003800000 */
.L_x_129:
        /* <DEDUP_REMOVED lines=12> */
.L_x_132:
[----:B------:R-:W-:Y:S05]  /*81c0*/  BSYNC B1 ;  /* 0x0000000000017941 */ /* 0x000fea0003800000 */
.L_x_131:
        /* <DEDUP_REMOVED lines=12> */
.L_x_134:
[----:B------:R-:W-:Y:S05]  /*8290*/  BSYNC B1 ;  /* 0x0000000000017941 */ /* 0x000fea0003800000 */
.L_x_133:
        /* <DEDUP_REMOVED lines=12> */
.L_x_136:
[----:B------:R-:W-:Y:S05]  /*8360*/  BSYNC B1 ;  /* 0x0000000000017941 */ /* 0x000fea0003800000 */
.L_x_135:
        /* <DEDUP_REMOVED lines=12> */
.L_x_138:
[----:B------:R-:W-:Y:S05]  /*8430*/  BSYNC B1 ;  /* 0x0000000000017941 */ /* 0x000fea0003800000 */
.L_x_137:
        /* <DEDUP_REMOVED lines=12> */
.L_x_140:
[----:B------:R-:W-:Y:S05]  /*8500*/  BSYNC B1 ;  /* 0x0000000000017941 */ /* 0x000fea0003800000 */
.L_x_139:
        /* <DEDUP_REMOVED lines=12> */
.L_x_142:
[----:B------:R-:W-:Y:S05]  /*85d0*/  BSYNC B1 ;  /* 0x0000000000017941 */ /* 0x000fea0003800000 */
.L_x_141:
        /* <DEDUP_REMOVED lines=12> */
.L_x_144:
[----:B------:R-:W-:Y:S05]  /*86a0*/  BSYNC B1 ;  /* 0x0000000000017941 */ /* 0x000fea0003800000 */
.L_x_143:
        /* <DEDUP_REMOVED lines=12> */
.L_x_146:
[----:B------:R-:W-:Y:S05]  /*8770*/  BSYNC B1 ;  /* 0x0000000000017941 */ /* 0x000fea0003800000 */
.L_x_145:
        /* <DEDUP_REMOVED lines=12> */
.L_x_148:
[----:B------:R-:W-:Y:S05]  /*8840*/  BSYNC B1 ;  /* 0x0000000000017941 */ /* 0x000fea0003800000 */
.L_x_147:
        /* <DEDUP_REMOVED lines=12> */
.L_x_150:
[----:B------:R-:W-:Y:S05]  /*8910*/  BSYNC B1 ;  /* 0x0000000000017941 */ /* 0x000fea0003800000 */
.L_x_149:
        /* <DEDUP_REMOVED lines=12> */
.L_x_152:
[----:B------:R-:W-:Y:S05]  /*89e0*/  BSYNC B1 ;  /* 0x0000000000017941 */ /* 0x000fea0003800000 */
.L_x_151:
        /* <DEDUP_REMOVED lines=12> */
.L_x_154:
[----:B------:R-:W-:Y:S05]  /*8ab0*/  BSYNC B1 ;  /* 0x0000000000017941 */ /* 0x000fea0003800000 */
.L_x_153:
        /* <DEDUP_REMOVED lines=12> */
.L_x_156:
[----:B------:R-:W-:Y:S05]  /*8b80*/  BSYNC B1 ;  /* 0x0000000000017941 */ /* 0x000fea0003800000 */
.L_x_155:
        /* <DEDUP_REMOVED lines=12> */
.L_x_158:
[----:B------:R-:W-:Y:S05]  /*8c50*/  BSYNC B1 ;  /* 0x0000000000017941 */ /* 0x000fea0003800000 */
.L_x_157:
        /* <DEDUP_REMOVED lines=12> */
.L_x_160:
[----:B------:R-:W-:Y:S05]  /*8d20*/  BSYNC B1 ;  /* 0x0000000000017941 */ /* 0x000fea0003800000 */
.L_x_159:
[----:B-----5:R-:W-:Y:S01]  /*8d30*/  LOP3.LUT R44, R44, 0xff, RZ, 0xc0, !PT ;  /* 0x000000ff2c2c7812 */ /* 0x020fe200078ec0ff */
[----:B------:R-:W-:Y:S01]  /*8d40*/  BSSY B1, `(.L_x_161) ;  /* 0x000000b000017945 */ /* 0x000fe20003800000 */
[----:B------:R-:W-:Y:S02]  /*8d50*/  ISETP.LT.OR P2, PT, R42, 0x79, !P1 ;  /* 0x000000792a00780c */ /* 0x000fe40004f41670 */
[----:B------:R-:W-:Y:S02]  /*8d60*/  F2FP.F16.E4M3.UNPACK_B R44, R44 ;  /* 0x0000002cff2c723e */ /* 0x000fe400020006ff */
[----:B0--3--:R-:W-:-:S03]  /*8d70*/  PRMT R32, RZ, 0x7610, R32 ;  /* 0x00007610ff207816 */ /* 0x009fc60000000020 */
[----:B------:R-:W-:-:S05]  /*8d80*/  HADD2.F32 R44, -RZ, R44.H0_H0 ;  /* 0x2000002cff2c7230 */ /* 0x000fca0000004100 */
[----:B------:R-:W-:-:S04]  /*8d90*/  FMUL R44, R44, UR21 ;  /* 0x000000152c2c7c20 */ /* 0x000fc80008400000 */
[----:B------:R-:W-:-:S05]  /*8da0*/  FFMA R44, R167, UR20, R44 ;  /* 0x00000014a72c7c23 */ /* 0x000fca000800002c */
[----:B------:R-:W-:-:S05]  /*8db0*/  F2FP.SATFINITE.E4M3.F32.PACK_AB_MERGE_C R33, RZ, R44, RZ ;  /* 0x0000002cff21723e */ /* 0x000fca00048070ff */
[----:B------:R0:W-:Y:S01]  /*8dc0*/  @!P0 STG.E.U8 desc[UR14][R24.64+0x79], R33 ;  /* 0x0000792118008986 */ /* 0x0001e2000c10110e */
[----:B------:R-:W-:Y:S05]  /*8dd0*/  @P2 BRA `(.L_x_162) ;  /* 0x0000000000042947 */ /* 0x000fea0003800000 */
[----:B------:R3:W5:Y:S02]  /*8de0*/  LDG.E.U8 R32, desc[UR14][R34.64+0x78] ;  /* 0x0000780e22207981 */ /* 0x000764000c1e1100 */
.L_x_162:
[----:B------:R-:W-:Y:S05]  /*8df0*/  BSYNC B1 ;  /* 0x0000000000017941 */ /* 0x000fea0003800000 */
.L_x_161:
[----:B-----5:R-:W-:Y:S01]  /*8e00*/  LOP3.LUT R32, R32, 0xff, RZ, 0xc0, !PT ;  /* 0x000000ff20207812 */ /* 0x020fe200078ec0ff */
[----:B------:R-:W-:Y:S01]  /*8e10*/  BSSY B1, `(.L_x_163) ;  /* 0x000000b000017945 */ /* 0x000fe20003800000 */
[----:B------:R-:W-:Y:S02]  /*8e20*/  ISETP.LT.OR P1, PT, R42, 0x7a, !P1 ;  /* 0x0000007a2a00780c */ /* 0x000fe40004f21670 */
[----:B------:R-:W-:Y:S02]  /*8e30*/  F2FP.F16.E4M3.UNPACK_B R32, R32 ;  /* 0x00000020ff20723e */ /* 0x000fe400020006ff */
[----:B0-2---:R-:W-:-:S03]  /*8e40*/  PRMT R24, RZ, 0x7610, R24 ;  /* 0x00007610ff187816 */ /* 0x005fc60000000018 */
[----:B------:R-:W-:-:S05]  /*8e50*/  HADD2.F32 R32, -RZ, R32.H0_H0 ;  /* 0x20000020ff207230 */ /* 0x000fca0000004100 */
[----:B------:R-:W-:-:S04]  /*8e60*/  FMUL R25, R32, UR21 ;  /* 0x0000001520197c20 */ /* 0x000fc80008400000 */
[----:B------:R-:W-:-:S05]  /*8e70*/  FFMA R25, R166, UR20, R25 ;  /* 0x00000014a6197c23 */ /* 0x000fca0008000019 */
[----:B------:R-:W-:-:S05]  /*8e80*/  F2FP.SATFINITE.E4M3.F32.PACK_AB_MERGE_C R25, RZ, R25, RZ ;  /* 0x00000019ff19723e */ /* 0x000fca00048070ff */
[----:B------:R0:W-:Y:S01]  /*8e90*/  @!P2 STG.E.U8 desc[UR14][R26.64+0x78], R25 ;  /* 0x000078191a00a986 */ /* 0x0001e2000c10110e */
[----:B------:R-:W-:Y:S05]  /*8ea0*/  @P1 BRA `(.L_x_164) ;  /* 0x0000000000041947 */ /* 0x000fea0003800000 */
[----:B------:R2:W5:Y:S02]  /*8eb0*/  LDG.E.U8 R24, desc[UR14][R34.64+0x79] ;  /* 0x0000790e22187981 */ /* 0x000564000c1e1100 */
.L_x_164:
[----:B------:R-:W-:Y:S05]  /*8ec0*/  BSYNC B1 ;  /* 0x0000000000017941 */ /* 0x000fea0003800000 */
.L_x_163:
[----:B-----5:R-:W-:Y:S01]  /*8ed0*/  LOP3.LUT R24, R24, 0xff, RZ, 0xc0, !PT ;  /* 0x000000ff18187812 */ /* 0x020fe200078ec0ff */
[----:B------:R-:W-:Y:S01]  /*8ee0*/  BSSY B1, `(.L_x_165) ;  /* 0x0000013000017945 */ /* 0x000fe20003800000 */
[----:B------:R-:W-:Y:S02]  /*8ef0*/  IADD3 R33, P0, R43, 0x80, RZ ;  /* 0x000000802b217810 */ /* 0x000fe40007f1e0ff */
[----:B------:R-:W-:-:S03]  /*8f00*/  F2FP.F16.E4M3.UNPACK_B R24, R24 ;  /* 0x00000018ff18723e */ /* 0x000fc600020006ff */
[----:B0-----:R-:W-:Y:S01]  /*8f10*/  IMAD.X R25, RZ, RZ, R39, P0 ;  /* 0x000000ffff197224 */ /* 0x001fe200000e0627 */
[----:B------:R-:W-:Y:S01]  /*8f20*/  ISETP.GE.AND P0, PT, R41, 0x81, PT ;  /* 0x000000812900780c */ /* 0x000fe20003f06270 */
[----:B------:R-:W-:Y:S02]  /*8f30*/  HADD2.F32 R24, -RZ, R24.H0_H0 ;  /* 0x20000018ff187230 */ /* 0x000fe40000004100 */
[----:B--234-:R-:W-:Y:S01]  /*8f40*/  IMAD R34, R25, UR6, RZ ;  /* 0x0000000619227c24 */ /* 0x01cfe2000f8e02ff */
        /* <DEDUP_REMOVED lines=12> */
.L_x_166:
[----:B------:R-:W-:Y:S05]  /*9010*/  BSYNC B1 ;  /* 0x0000000000017941 */ /* 0x000fea0003800000 */
.L_x_165:
[----:B-----5:R-:W-:Y:S01]  /*9020*/  LOP3.LUT R32, R32, 0xff, RZ, 0xc0, !PT ;  /* 0x000000ff20207812 */ /* 0x020fe200078ec0ff */
[----:B------:R-:W-:Y:S01]  /*9030*/  BSSY B1, `(.L_x_167) ;  /* 0x000000b000017945 */ /* 0x000fe20003800000 */
[----:B------:R-:W-:Y:S02]  /*9040*/  ISETP.LT.OR P2, PT, R42, 0x2, !P0 ;  /* 0x000000022a00780c */ /* 0x000fe40004741670 */
[----:B------:R-:W-:Y:S02]  /*9050*/  F2FP.F16.E4M3.UNPACK_B R32, R32 ;  /* 0x00000020ff20723e */ /* 0x000fe400020006ff */
[----:B0-----:R-:W-:-:S03]  /*9060*/  PRMT R26, RZ, 0x7610, R26 ;  /* 0x00007610ff1a7816 */ /* 0x001fc6000000001a */
[----:B------:R-:W-:-:S05]  /*9070*/  HADD2.F32 R32, -RZ, R32.H0_H0 ;  /* 0x20000020ff207230 */ /* 0x000fca0000004100 */
[----:B------:R-:W-:-:S04]  /*9080*/  FMUL R27, R32, UR21 ;  /* 0x00000015201b7c20 */ /* 0x000fc80008400000 */
[----:B------:R-:W-:-:S05]  /*9090*/  FFMA R27, R164, UR20, R27 ;  /* 0x00000014a41b7c23 */ /* 0x000fca000800001b */
[----:B------:R-:W-:-:S05]  /*90a0*/  F2FP.SATFINITE.E4M3.F32.PACK_AB_MERGE_C R27, RZ, R27, RZ ;  /* 0x0000001bff1b723e */ /* 0x000fca00048070ff */
[----:B------:R0:W-:Y:S01]  /*90b0*/  @!P3 STG.E.U8 desc[UR14][R28.64], R27 ;  /* 0x0000001b1c00b986 */ /* 0x0001e2000c10110e */
[----:B------:R-:W-:Y:S05]  /*90c0*/  @P2 BRA `(.L_x_168) ;  /* 0x0000000000042947 */ /* 0x000fea0003800000 */
[----:B------:R3:W5:Y:S02]  /*90d0*/  LDG.E.U8 R26, desc[UR14][R24.64+0x1] ;  /* 0x0000010e181a7981 */ /* 0x000764000c1e1100 */
.L_x_168:
[----:B------:R-:W-:Y:S05]  /*90e0*/  BSYNC B1 ;  /* 0x0000000000017941 */ /* 0x000fea0003800000 */
.L_x_167:
[----:B-----5:R-:W-:Y:S01]  /*90f0*/  LOP3.LUT R26, R26, 0xff, RZ, 0xc0, !PT ;  /* 0x000000ff1a1a7812 */ /* 0x020fe200078ec0ff */
[----:B------:R-:W-:Y:S01]  /*9100*/  BSSY B1, `(.L_x_169) ;  /* 0x0000013000017945 */ /* 0x000fe20003800000 */
[----:B------:R-:W-:Y:S02]  /*9110*/  IADD3 R43, P1, R43, 0x88, RZ ;  /* 0x000000882b2b7810 */ /* 0x000fe40007f3e0ff */
[----:B------:R-:W-:Y:S02]  /*9120*/  F2FP.F16.E4M3.UNPACK_B R26, R26 ;  /* 0x0000001aff1a723e */ /* 0x000fe400020006ff */
[----:B------:R-:W-:Y:S01]  /*9130*/  PRMT R32, RZ, 0x7610, R32 ;  /* 0x00007610ff207816 */ /* 0x000fe20000000020 */
[----:B------:R-:W-:Y:S01]  /*9140*/  IMAD.X R38, RZ, RZ, R39, P1 ;  /* 0x000000ffff267224 */ /* 0x000fe200008e0627 */
[----:B------:R-:W-:Y:S01]  /*9150*/  ISETP.GE.AND P1, PT, R41, 0x89, PT ;  /* 0x000000892900780c */ /* 0x000fe20003f26270 */
[----:B------:R-:W-:Y:S02]  /*9160*/  HADD2.F32 R26, -RZ, R26.H0_H0 ;  /* 0x2000001aff1a7230 */ /* 0x000fe40000004100 */
[----:B------:R-:W-:Y:S01]  /*9170*/  IMAD R38, R38, UR6, RZ ;  /* 0x0000000626267c24 */ /* 0x000fe2000f8e02ff */
[----:B------:R-:W-:Y:S01]  /*9180*/  ISETP.LT.OR P5, PT, R42, 0x1, !P1 ;  /* 0x000000012a00780c */ /* 0x000fe20004fa1670 */
[----:B------:R-:W-:-:S04]  /*9190*/  IMAD.WIDE.U32 R36, R43, UR6, R36 ;  /* 0x000000062b247c25 */ /* 0x000fc8000f8e0024 */
[----:B------:R-:W-:Y:S01]  /*91a0*/  FMUL R26, R26, UR21 ;  /* 0x000000151a1a7c20 */ /* 0x000fe20008400000 */
[----:B------:R-:W-:-:S03]  /*91b0*/  IMAD R43, R43, UR7, R38 ;  /* 0x000000072b2b7c24 */ /* 0x000fc6000f8e0226 */
[----:B------:R-:W-:Y:S01]  /*91c0*/  FFMA R163, R163, UR20, R26 ;  /* 0x00000014a3a37c23 */ /* 0x000fe2000800001a */
[----:B------:R-:W-:-:S04]  /*91d0*/  IADD3 R26, P3, R36, UR10, RZ ;  /* 0x0000000a241a7c10 */ /* 0x000fc8000ff7e0ff */
[----:B------:R-:W-:Y:S02]  /*91e0*/  F2FP.SATFINITE.E4M3.F32.PACK_AB_MERGE_C R163, RZ, R163, RZ ;  /* 0x000000a3ffa3723e */ /* 0x000fe400048070ff */
[----:B0-----:R-:W-:-:S03]  /*91f0*/  IADD3.X R27, R37, UR11, R43, P3, !PT ;  /* 0x0000000b251b7c10 */ /* 0x001fc60009ffe42b */
[----:B------:R0:W-:Y:S01]  /*9200*/  @!P2 STG.E.U8 desc[UR14][R28.64+0x1], R163 ;  /* 0x000001a31c00a986 */ /* 0x0001e2000c10110e */
[----:B------:R-:W-:Y:S05]  /*9210*/  @P5 BRA `(.L_x_170) ;  /* 0x0000000000045947 */ /* 0x000fea0003800000 */
[----:B------:R4:W5:Y:S02]  /*9220*/  LDG.E.U8 R32, desc[UR14][R26.64] ;  /* 0x0000000e1a207981 */ /* 0x000964000c1e1100 */
.L_x_170:
[----:B------:R-:W-:Y:S05]  /*9230*/  BSYNC B1 ;  /* 0x0000000000017941 */ /* 0x000fea0003800000 */
.L_x_169:
        /* <DEDUP_REMOVED lines=12> */
.L_x_172:
[----:B------:R-:W-:Y:S05]  /*9300*/  BSYNC B1 ;  /* 0x0000000000017941 */ /* 0x000fea0003800000 */
.L_x_171:
        /* <DEDUP_REMOVED lines=12> */
.L_x_174:
[----:B------:R-:W-:Y:S05]  /*93d0*/  BSYNC B1 ;  /* 0x0000000000017941 */ /* 0x000fea0003800000 */
.L_x_173:
        /* <DEDUP_REMOVED lines=12> */
.L_x_176:
[----:B------:R-:W-:Y:S05]  /*94a0*/  BSYNC B1 ;  /* 0x0000000000017941 */ /* 0x000fea0003800000 */
.L_x_175:
        /* <DEDUP_REMOVED lines=12> */
.L_x_178:
[----:B------:R-:W-:Y:S05]  /*9570*/  BSYNC B1 ;  /* 0x0000000000017941 */ /* 0x000fea0003800000 */
.L_x_177:
        /* <DEDUP_REMOVED lines=12> */
.L_x_180:
[----:B------:R-:W-:Y:S05]  /*9640*/  BSYNC B1 ;  /* 0x0000000000017941 */ /* 0x000fea0003800000 */
.L_x_179:
        /* <DEDUP_REMOVED lines=12> */
.L_x_182:
[----:B------:R-:W-:Y:S05]  /*9710*/  BSYNC B1 ;  /* 0x0000000000017941 */ /* 0x000fea0003800000 */
.L_x_181:
        /* <DEDUP_REMOVED lines=12> */
.L_x_184:
[----:B------:R-:W-:Y:S05]  /*97e0*/  BSYNC B1 ;  /* 0x0000000000017941 */ /* 0x000fea0003800000 */
.L_x_183:
        /* <DEDUP_REMOVED lines=12> */
.L_x_186:
[----:B------:R-:W-:Y:S05]  /*98b0*/  BSYNC B1 ;  /* 0x0000000000017941 */ /* 0x000fea0003800000 */
.L_x_185:
        /* <DEDUP_REMOVED lines=12> */
.L_x_188:
[----:B------:R-:W-:Y:S05]  /*9980*/  BSYNC B1 ;  /* 0x0000000000017941 */ /* 0x000fea0003800000 */
.L_x_187:
        /* <DEDUP_REMOVED lines=12> */
.L_x_190:
[----:B------:R-:W-:Y:S05]  /*9a50*/  BSYNC B1 ;  /* 0x0000000000017941 */ /* 0x000fea0003800000 */
.L_x_189:
        /* <DEDUP_REMOVED lines=12> */
.L_x_192:
[----:B------:R-:W-:Y:S05]  /*9b20*/  BSYNC B1 ;  /* 0x0000000000017941 */ /* 0x000fea0003800000 */
.L_x_191:
[----:B-----5:R-:W-:Y:S01]  /*9b30*/  LOP3.LUT R32, R32, 0xff, RZ, 0xc0, !PT ;  /* 0x000000ff20207812 */ /* 0x020fe200078ec0ff */
[----:B------:R-:W-:Y:S01]  /*9b40*/  BSSY B1, `(.L_x_193) ;  /* 0x000000b000017945 */ /* 0x000fe20003800000 */
[----:B------:R-:W-:Y:S02]  /*9b50*/  ISETP.LT.OR P3, PT, R42, 0x19, !P1 ;  /* 0x000000192a00780c */ /* 0x000fe40004f61670 */
[----:B------:R-:W-:-:S05]  /*9b60*/  F2FP.F16.E4M3.UNPACK_B R32, R32 ;  /* 0x00000020ff20723e */ /* 0x000fca00020006ff */
[----:B------:R-:W-:-:S05]  /*9b70*/  HADD2.F32 R32, -RZ, R32.H0_H0 ;  /* 0x20000020ff207230 */ /* 0x000fca0000004100 */
[----:B------:R-:W-:-:S04]  /*9b80*/  FMUL R32, R32, UR21 ;  /* 0x0000001520207c20 */ /* 0x000fc80008400000 */
[----:B------:R-:W-:Y:S01]  /*9b90*/  FFMA R32, R23, UR20, R32 ;  /* 0x0000001417207c23 */ /* 0x000fe20008000020 */
[----:B------:R-:W-:-:S04]  /*9ba0*/  PRMT R23, RZ, 0x7610, R23 ;  /* 0x00007610ff177816 */ /* 0x000fc80000000017 */
[----:B0-----:R-:W-:-:S05]  /*9bb0*/  F2FP.SATFINITE.E4M3.F32.PACK_AB_MERGE_C R33, RZ, R32, RZ ;  /* 0x00000020ff21723e */ /* 0x001fca00048070ff */
[----:B------:R0:W-:Y:S01]  /*9bc0*/  @!P2 STG.E.U8 desc[UR14][R28.64+0x19], R33 ;  /* 0x000019211c00a986 */ /* 0x0001e2000c10110e */
[----:B------:R-:W-:Y:S05]  /*9bd0*/  @P3 BRA `(.L_x_194) ;  /* 0x0000000000043947 */ /* 0x000fea0003800000 */
[----:B------:R0:W5:Y:S02]  /*9be0*/  LDG.E.U8 R23, desc[UR14][R26.64+0x18] ;  /* 0x0000180e1a177981 */ /* 0x000164000c1e1100 */
.L_x_194:
[----:B------:R-:W-:Y:S05]  /*9bf0*/  BSYNC B1 ;  /* 0x0000000000017941 */ /* 0x000fea0003800000 */
.L_x_193:
        /* <DEDUP_REMOVED lines=8> */
[----:B------:R-:W-:-:S05]  /*9c80*/  F2FP.SATFINITE.E4M3.F32.PACK_AB_MERGE_C R23, RZ, R23, RZ ;  /* 0x00000017ff17723e */ /* 0x000fca00048070ff */
[----:B------:R0:W-:Y:S01]  /*9c90*/  @!P3 STG.E.U8 desc[UR14][R30.64+0x18], R23 ;  /* 0x000018171e00b986 */ /* 0x0001e2000c10110e */
[----:B------:R-:W-:Y:S05]  /*9ca0*/  @P2 BRA `(.L_x_196) ;  /* 0x0000000000042947 */ /* 0x000fea0003800000 */
[----:B------:R0:W5:Y:S02]  /*9cb0*/  LDG.E.U8 R22, desc[UR14][R26.64+0x19] ;  /* 0x0000190e1a167981 */ /* 0x000164000c1e1100 */
.L_x_196:
[----:B------:R-:W-:Y:S05]  /*9cc0*/  BSYNC B1 ;  /* 0x0000000000017941 */ /* 0x000fea0003800000 */
.L_x_195:
        /* <DEDUP_REMOVED lines=12> */
.L_x_198:
[----:B------:R-:W-:Y:S05]  /*9d90*/  BSYNC B1 ;  /* 0x0000000000017941 */ /* 0x000fea0003800000 */
.L_x_197:
        /* <DEDUP_REMOVED lines=12> */
.L_x_200:
[----:B------:R-:W-:Y:S05]  /*9e60*/  BSYNC B1 ;  /* 0x0000000000017941 */ /* 0x000fea0003800000 */
.L_x_199:
        /* <DEDUP_REMOVED lines=12> */
.L_x_202:
[----:B------:R-:W-:Y:S05]  /*9f30*/  BSYNC B1 ;  /* 0x0000000000017941 */ /* 0x000fea0003800000 */
.L_x_201:
        /* <DEDUP_REMOVED lines=12> */
.L_x_204:
[----:B------:R-:W-:Y:S05]  /*a000*/  BSYNC B1 ;  /* 0x0000000000017941 */ /* 0x000fea0003800000 */
.L_x_203:
        /* <DEDUP_REMOVED lines=12> */
.L_x_206:
[----:B------:R-:W-:Y:S05]  /*a0d0*/  BSYNC B1 ;  /* 0x0000000000017941 */ /* 0x000fea0003800000 */
.L_x_205:
        /* <DEDUP_REMOVED lines=12> */
.L_x_208:
[----:B------:R-:W-:Y:S05]  /*a1a0*/  BSYNC B1 ;  /* 0x0000000000017941 */ /* 0x000fea0003800000 */
.L_x_207:
        /* <DEDUP_REMOVED lines=12> */
.L_x_210:
[----:B------:R-:W-:Y:S05]  /*a270*/  BSYNC B1 ;  /* 0x0000000000017941 */ /* 0x000fea0003800000 */
.L_x_209:
        /* <DEDUP_REMOVED lines=12> */
.L_x_212:
[----:B------:R-:W-:Y:S05]  /*a340*/  BSYNC B1 ;  /* 0x0000000000017941 */ /* 0x000fea0003800000 */
.L_x_211:
        /* <DEDUP_REMOVED lines=12> */
.L_x_214:
[----:B------:R-:W-:Y:S05]  /*a410*/  BSYNC B1 ;  /* 0x0000000000017941 */ /* 0x000fea0003800000 */
.L_x_213:
        /* <DEDUP_REMOVED lines=12> */
.L_x_216:
[----:B------:R-:W-:Y:S05]  /*a4e0*/  BSYNC B1 ;  /* 0x0000000000017941 */ /* 0x000fea0003800000 */
.L_x_215:
        /* <DEDUP_REMOVED lines=12> */
.L_x_218:
[----:B------:R-:W-:Y:S05]  /*a5b0*/  BSYNC B1 ;  /* 0x0000000000017941 */ /* 0x000fea0003800000 */
.L_x_217:
        /* <DEDUP_REMOVED lines=12> */
.L_x_220:
[----:B------:R-:W-:Y:S05]  /*a680*/  BSYNC B1 ;  /* 0x0000000000017941 */ /* 0x000fea0003800000 */
.L_x_219:
        /* <DEDUP_REMOVED lines=12> */
.L_x_222:
[----:B------:R-:W-:Y:S05]  /*a750*/  BSYNC B1 ;  /* 0x0000000000017941 */ /* 0x000fea0003800000 */
.L_x_221:
        /* <DEDUP_REMOVED lines=12> */
.L_x_224:
[----:B------:R-:W-:Y:S05]  /*a820*/  BSYNC B1 ;  /* 0x0000000000017941 */ /* 0x000fea0003800000 */
.L_x_223:
        /* <DEDUP_REMOVED lines=12> */
.L_x_226:
[----:B------:R-:W-:Y:S05]  /*a8f0*/  BSYNC B1 ;  /* 0x0000000000017941 */ /* 0x000fea0003800000 */
.L_x_225:
        /* <DEDUP_REMOVED lines=12> */
.L_x_228:
[----:B------:R-:W-:Y:S05]  /*a9c0*/  BSYNC B1 ;  /* 0x0000000000017941 */ /* 0x000fea0003800000 */
.L_x_227:
        /* <DEDUP_REMOVED lines=12> */
.L_x_230:
[----:B------:R-:W-:Y:S05]  /*aa90*/  BSYNC B1 ;  /* 0x0000000000017941 */ /* 0x000fea0003800000 */
.L_x_229:
        /* <DEDUP_REMOVED lines=12> */
.L_x_232:
[----:B------:R-:W-:Y:S05]  /*ab60*/  BSYNC B1 ;  /* 0x0000000000017941 */ /* 0x000fea0003800000 */
.L_x_231:
        /* <DEDUP_REMOVED lines=12> */
.L_x_234:
[----:B------:R-:W-:Y:S05]  /*ac30*/  BSYNC B1 ;  /* 0x0000000000017941 */ /* 0x000fea0003800000 */
.L_x_233:
        /* <DEDUP_REMOVED lines=12> */
.L_x_236:
[----:B------:R-:W-:Y:S05]  /*ad00*/  BSYNC B1 ;  /* 0x0000000000017941 */ /* 0x000fea0003800000 */
.L_x_235:
[----:B-----5:R-:W-:Y:S01]  /*ad10*/  LOP3.LUT R2, R2, 0xff, RZ, 0xc0, !PT ;  /* 0x000000ff02027812 */ /* 0x020fe200078ec0ff */
[----:B------:R-:W-:Y:S01]  /*ad20*/  BSSY B1, `(.L_x_237) ;  /* 0x000000b000017945 */ /* 0x000fe20003800000 */
[----:B------:R-:W-:Y:S02]  /*ad30*/  ISETP.LT.OR P3, PT, R42, 0x49, !P0 ;  /* 0x000000492a00780c */ /* 0x000fe40004761670 */
[----:B------:R-:W-:-:S05]  /*ad40*/  F2FP.F16.E4M3.UNPACK_B R2, R2 ;  /* 0x00000002ff02723e */ /* 0x000fca00020006ff */
[----:B------:R-:W-:-:S05]  /*ad50*/  HADD2.F32 R2, -RZ, R2.H0_H0 ;  /* 0x20000002ff027230 */ /* 0x000fca0000004100 */
[----:B0-----:R-:W-:-:S04]  /*ad60*/  FMUL R3, R2, UR21 ;  /* 0x0000001502037c20 */ /* 0x001fc80008400000 */
[----:B------:R-:W-:Y:S01]  /*ad70*/  FFMA R3, R0, UR20, R3 ;  /* 0x0000001400037c23 */ /* 0x000fe20008000003 */
[----:B------:R-:W-:-:S04]  /*ad80*/  PRMT R0, RZ, 0x7610, R0 ;  /* 0x00007610ff007816 */ /* 0x000fc80000000000 */
[----:B------:R-:W-:-:S05]  /*ad90*/  F2FP.SATFINITE.E4M3.F32.PACK_AB_MERGE_C R3, RZ, R3, RZ ;  /* 0x00000003ff03723e */ /* 0x000fca00048070ff */
[----:B------:R0:W-:Y:S01]  /*ada0*/  @!P2 STG.E.U8 desc[UR14][R30.64+0x41], R3 ;  /* 0x000041031e00a986 */ /* 0x0001e2000c10110e */
[----:B------:R-:W-:Y:S05]  /*adb0*/  @P3 BRA `(.L_x_238) ;  /* 0x0000000000043947 */ /* 0x000fea0003800000 */
[----:B------:R0:W5:Y:S02]  /*adc0*/  LDG.E.U8 R0, desc[UR14][R24.64+0x48] ;  /* 0x0000480e18007981 */ /* 0x000164000c1e1100 */
.L_x_238:
[----:B------:R-:W-:Y:S05]  /*add0*/  BSYNC B1 ;  /* 0x0000000000017941 */ /* 0x000fea0003800000 */
.L_x_237:
[----:B------:R-:W2:Y:S01]  /*ade0*/  LDL.LU R2, [R1] ;  /* 0x0000000001027983 */ /* 0x000ea20000300800 */
[----:B-----5:R-:W-:Y:S01]  /*adf0*/  LOP3.LUT R0, R0, 0xff, RZ, 0xc0, !PT ;  /* 0x000000ff00007812 */ /* 0x020fe200078ec0ff */
[----:B------:R-:W-:Y:S01]  /*ae00*/  BSSY B1, `(.L_x_239) ;  /* 0x000000b000017945 */ /* 0x000fe20003800000 */
[----:B------:R-:W-:Y:S02]  /*ae10*/  ISETP.LT.OR P2, PT, R42, 0x4a, !P0 ;  /* 0x0000004a2a00780c */ /* 0x000fe40004741670 */
[----:B------:R-:W-:-:S05]  /*ae20*/  F2FP.F16.E4M3.UNPACK_B R0, R0 ;  /* 0x00000000ff00723e */ /* 0x000fca00020006ff */
[----:B------:R-:W-:-:S05]  /*ae30*/  HADD2.F32 R0, -RZ, R0.H0_H0 ;  /* 0x20000000ff007230 */ /* 0x000fca0000004100 */
[----:B------:R-:W-:-:S04]  /*ae40*/  FMUL R0, R0, UR21 ;  /* 0x0000001500007c20 */ /* 0x000fc80008400000 */
[----:B--2---:R-:W-:-:S05]  /*ae50*/  FFMA R0, R2, UR20, R0 ;  /* 0x0000001402007c23 */ /* 0x004fca0008000000 */
[----:B0-----:R-:W-:Y:S02]  /*ae60*/  F2FP.SATFINITE.E4M3.F32.PACK_AB_MERGE_C R3, RZ, R0, RZ ;  /* 0x00000000ff03723e */ /* 0x001fe400048070ff */
[----:B------:R-:W-:-:S03]  /*ae70*/  PRMT R0, RZ, 0x7610, R0 ;  /* 0x00007610ff007816 */ /* 0x000fc60000000000 */
[----:B------:R0:W-:Y:S01]  /*ae80*/  @!P3 STG.E.U8 desc[UR14][R28.64+0x48], R3 ;  /* 0x000048031c00b986 */ /* 0x0001e2000c10110e */
[----:B------:R-:W-:Y:S05]  /*ae90*/  @P2 BRA `(.L_x_240) ;  /* 0x0000000000042947 */ /* 0x000fea0003800000 */
[----:B------:R2:W5:Y:S02]  /*aea0*/  LDG.E.U8 R0, desc[UR14][R24.64+0x49] ;  /* 0x0000490e18007981 */ /* 0x000564000c1e1100 */
.L_x_240:
[----:B------:R-:W-:Y:S05]  /*aeb0*/  BSYNC B1 ;  /* 0x0000000000017941 */ /* 0x000fea0003800000 */
.L_x_239:
[----:B------:R-:W3:Y:S01]  /*aec0*/  LDL.LU R2, [R1+0x4] ;  /* 0x0000040001027983 */ /* 0x000ee20000300800 */
[----:B-----5:R-:W-:Y:S01]  /*aed0*/  LOP3.LUT R0, R0, 0xff, RZ, 0xc0, !PT ;  /* 0x000000ff00007812 */ /* 0x020fe200078ec0ff */
[----:B------:R-:W-:Y:S01]  /*aee0*/  BSSY B1, `(.L_x_241) ;  /* 0x000000b000017945 */ /* 0x000fe20003800000 */
[----:B------:R-:W-:Y:S02]  /*aef0*/  ISETP.LT.OR P3, PT, R42, 0x49, !P1 ;  /* 0x000000492a00780c */ /* 0x000fe40004f61670 */
[----:B------:R-:W-:-:S05]  /*af00*/  F2FP.F16.E4M3.UNPACK_B R0, R0 ;  /* 0x00000000ff00723e */ /* 0x000fca00020006ff */
[----:B------:R-:W-:-:S05]  /*af10*/  HADD2.F32 R0, -RZ, R0.H0_H0 ;  /* 0x20000000ff007230 */ /* 0x000fca0000004100 */
[----:B------:R-:W-:-:S04]  /*af20*/  FMUL R0, R0, UR21 ;  /* 0x0000001500007c20 */ /* 0x000fc80008400000 */
[----:B---3--:R-:W-:-:S05]  /*af30*/  FFMA R0, R2, UR20, R0 ;  /* 0x0000001402007c23 */ /* 0x008fca0008000000 */
[----:B0-----:R-:W-:Y:S02]  /*af40*/  F2FP.SATFINITE.E4M3.F32.PACK_AB_MERGE_C R3, RZ, R0, RZ ;  /* 0x00000000ff03723e */ /* 0x001fe400048070ff */
[----:B------:R-:W-:-:S03]  /*af50*/  PRMT R0, RZ, 0x7610, R0 ;  /* 0x00007610ff007816 */ /* 0x000fc60000000000 */
[----:B------:R0:W-:Y:S01]  /*af60*/  @!P2 STG.E.U8 desc[UR14][R28.64+0x49], R3 ;  /* 0x000049031c00a986 */ /* 0x0001e2000c10110e */
[----:B------:R-:W-:Y:S05]  /*af70*/  @P3 BRA `(.L_x_242) ;  /* 0x0000000000043947 */ /* 0x000fea0003800000 */
[----:B------:R3:W5:Y:S02]  /*af80*/  LDG.E.U8 R0, desc[UR14][R26.64+0x48] ;  /* 0x0000480e1a007981 */ /* 0x000764000c1e1100 */
.L_x_242:
[----:B------:R-:W-:Y:S05]  /*af90*/  BSYNC B1 ;  /* 0x0000000000017941 */ /* 0x000fea0003800000 */
.L_x_241:
[----:B------:R-:W2:Y:S01]  /*afa0*/  LDL.LU R2, [R1+0x8] ;  /* 0x0000080001027983 */ /* 0x000ea20000300800 */
        /* <DEDUP_REMOVED lines=12> */
.L_x_244:
[----:B------:R-:W-:Y:S05]  /*b070*/  BSYNC B1 ;  /* 0x0000000000017941 */ /* 0x000fea0003800000 */
.L_x_243:
        /* <DEDUP_REMOVED lines=13> */
.L_x_246:
[----:B------:R-:W-:Y:S05]  /*b150*/  BSYNC B1 ;  /* 0x0000000000017941 */ /* 0x000fea0003800000 */
.L_x_245:
        /* <DEDUP_REMOVED lines=13> */
.L_x_248:
[----:B------:R-:W-:Y:S05]  /*b230*/  BSYNC B1 ;  /* 0x0000000000017941 */ /* 0x000fea0003800000 */
.L_x_247:
        /* <DEDUP_REMOVED lines=13> */
.L_x_250:
[----:B------:R-:W-:Y:S05]  /*b310*/  BSYNC B1 ;  /* 0x0000000000017941 */ /* 0x000fea0003800000 */
.L_x_249:
        /* <DEDUP_REMOVED lines=13> */
.L_x_252:
[----:B------:R-:W-:Y:S05]  /*b3f0*/  BSYNC B1 ;  /* 0x0000000000017941 */ /* 0x000fea0003800000 */
.L_x_251:
        /* <DEDUP_REMOVED lines=13> */
.L_x_254:
[----:B------:R-:W-:Y:S05]  /*b4d0*/  BSYNC B1 ;  /* 0x0000000000017941 */ /* 0x000fea0003800000 */
.L_x_253:
        /* <DEDUP_REMOVED lines=13> */
.L_x_256:
[----:B------:R-:W-:Y:S05]  /*b5b0*/  BSYNC B1 ;  /* 0x0000000000017941 */ /* 0x000fea0003800000 */
.L_x_255:
        /* <DEDUP_REMOVED lines=13> */
.L_x_258:
[----:B------:R-:W-:Y:S05]  /*b690*/  BSYNC B1 ;  /* 0x0000000000017941 */ /* 0x000fea0003800000 */
.L_x_257:
        /* <DEDUP_REMOVED lines=13> */
.L_x_260:
[----:B------:R-:W-:Y:S05]  /*b770*/  BSYNC B1 ;  /* 0x0000000000017941 */ /* 0x000fea0003800000 */
.L_x_259:
        /* <DEDUP_REMOVED lines=13> */
.L_x_262:
[----:B------:R-:W-:Y:S05]  /*b850*/  BSYNC B1 ;  /* 0x0000000000017941 */ /* 0x000fea0003800000 */
.L_x_261:
        /* <DEDUP_REMOVED lines=13> */
.L_x_264:
[----:B------:R-:W-:Y:S05]  /*b930*/  BSYNC B1 ;  /* 0x0000000000017941 */ /* 0x000fea0003800000 */
.L_x_263:
        /* <DEDUP_REMOVED lines=13> */
.L_x_266:
[----:B------:R-:W-:Y:S05]  /*ba10*/  BSYNC B1 ;  /* 0x0000000000017941 */ /* 0x000fea0003800000 */
.L_x_265:
        /* <DEDUP_REMOVED lines=13> */
.L_x_268:
[----:B------:R-:W-:Y:S05]  /*baf0*/  BSYNC B1 ;  /* 0x0000000000017941 */ /* 0x000fea0003800000 */
.L_x_267:
        /* <DEDUP_REMOVED lines=13> */
.L_x_270:
[----:B------:R-:W-:Y:S05]  /*bbd0*/  BSYNC B1 ;  /* 0x0000000000017941 */ /* 0x000fea0003800000 */
.L_x_269:
        /* <DEDUP_REMOVED lines=13> */
.L_x_272:
[----:B------:R-:W-:Y:S05]  /*bcb0*/  BSYNC B1 ;  /* 0x0000000000017941 */ /* 0x000fea0003800000 */
.L_x_271:
        /* <DEDUP_REMOVED lines=13> */
.L_x_274:
[----:B------:R-:W-:Y:S05]  /*bd90*/  BSYNC B1 ;  /* 0x0000000000017941 */ /* 0x000fea0003800000 */
.L_x_273:
        /* <DEDUP_REMOVED lines=13> */
.L_x_276:
[----:B------:R-:W-:Y:S05]  /*be70*/  BSYNC B1 ;  /* 0x0000000000017941 */ /* 0x000fea0003800000 */
.L_x_275:
        /* <DEDUP_REMOVED lines=13> */
.L_x_278:
[----:B------:R-:W-:Y:S05]  /*bf50*/  BSYNC B1 ;  /* 0x0000000000017941 */ /* 0x000fea0003800000 */
.L_x_277:
        /* <DEDUP_REMOVED lines=13> */
.L_x_280:
[----:B------:R-:W-:Y:S05]  /*c030*/  BSYNC B1 ;  /* 0x0000000000017941 */ /* 0x000fea0003800000 */
.L_x_279:
        /* <DEDUP_REMOVED lines=13> */
.L_x_282:
[----:B------:R-:W-:Y:S05]  /*c110*/  BSYNC B1 ;  /* 0x0000000000017941 */ /* 0x000fea0003800000 */
.L_x_281:
        /* <DEDUP_REMOVED lines=13> */
.L_x_284:
[----:B------:R-:W-:Y:S05]  /*c1f0*/  BSYNC B1 ;  /* 0x0000000000017941 */ /* 0x000fea0003800000 */
.L_x_283:
        /* <DEDUP_REMOVED lines=13> */
.L_x_286:
[----:B------:R-:W-:Y:S05]  /*c2d0*/  BSYNC B1 ;  /* 0x0000000000017941 */ /* 0x000fea0003800000 */
.L_x_285:
        /* <DEDUP_REMOVED lines=13> */
.L_x_288:
[----:B------:R-:W-:Y:S05]  /*c3b0*/  BSYNC B1 ;  /* 0x0000000000017941 */ /* 0x000fea0003800000 */
.L_x_287:
        /* <DEDUP_REMOVED lines=13> */
.L_x_290:
[----:B------:R-:W-:Y:S05]  /*c490*/  BSYNC B1 ;  /* 0x0000000000017941 */ /* 0x000fea0003800000 */
.L_x_289:
        /* <DEDUP_REMOVED lines=13> */
.L_x_292:
[----:B------:R-:W-:Y:S05]  /*c570*/  BSYNC B1 ;  /* 0x0000000000017941 */ /* 0x000fea0003800000 */
.L_x_291:
[----:B------:R-:W-:Y:S05]  /*c580*/  @P1 BRA `(.L_x_293) ;  /* 0x0000002000a41947 */ /* 0x000fea0003800000 */
[----:B------:R-:W2:Y:S01]  /*c590*/  LDL.LU R2, [R1+0x6c] ;  /* 0x00006c0001027983 */ /* 0x000ea20000300800 */
[----:B-----5:R-:W-:-:S04]  /*c5a0*/  LOP3.LUT R0, R0, 0xff, RZ, 0xc0, !PT ;  /* 0x000000ff00007812 */ /* 0x020fc800078ec0ff */
[----:B------:R-:W-:-:S05]  /*c5b0*/  F2FP.F16.E4M3.UNPACK_B R0, R0 ;  /* 0x00000000ff00723e */ /* 0x000fca00020006ff */
[----:B------:R-:W-:-:S05]  /*c5c0*/  HADD2.F32 R0, -RZ, R0.H0_H0 ;  /* 0x20000000ff007230 */ /* 0x000fca0000004100 */
[----:B------:R-:W-:-:S04]  /*c5d0*/  FMUL R0, R0, UR21 ;  /* 0x0000001500007c20 */ /* 0x000fc80008400000 */
[----:B--2---:R-:W-:-:S05]  /*c5e0*/  FFMA R0, R2, UR20, R0 ;  /* 0x0000001402007c23 */ /* 0x004fca0008000000 */
[----:B0-----:R-:W-:-:S05]  /*c5f0*/  F2FP.SATFINITE.E4M3.F32.PACK_AB_MERGE_C R3, RZ, R0, RZ ;  /* 0x00000000ff03723e */ /* 0x001fca00048070ff */
[----:B------:R0:W-:Y:S01]  /*c600*/  STG.E.U8 desc[UR14][R30.64+0x79], R3 ;  /* 0x000079031e007986 */ /* 0x0001e2000c10110e */
[----:B------:R-:W-:Y:S05]  /*c610*/  BRA `(.L_x_293) ;  /* 0x0000002000807947 */ /* 0x000fea0003800000 */
.L_x_36:
[----:B------:R-:W-:Y:S01]  /*c620*/  ISETP.GE.AND P3, PT, R41, 0x1, PT ;  /* 0x000000012900780c */ /* 0x000fe20003f66270 */
[----:B------:R-:W-:Y:S01]  /*c630*/  FMUL R227, R227, UR20 ;  /* 0x00000014e3e37c20 */ /* 0x000fe20008400000 */
[----:B------:R-:W-:Y:S01]  /*c640*/  ISETP.GE.AND P2, PT, R41, 0x9, PT ;  /* 0x000000092900780c */ /* 0x000fe20003f46270 */
[----:B------:R-:W-:Y:S01]  /*c650*/  FMUL R228, R228, UR20 ;  /* 0x00000014e4e47c20 */ /* 0x000fe20008400000 */
[C---:B------:R-:W-:Y:S01]  /*c660*/  ISETP.LT.OR P0, PT, R42.reuse, 0x1, !P3 ;  /* 0x000000012a00780c */ /* 0x040fe20005f01670 */
[----:B------:R-:W-:Y:S01]  /*c670*/  FMUL R225, R225, UR20 ;  /* 0x00000014e1e17c20 */ /* 0x000fe20008400000 */
[----:B------:R-:W-:Y:S01]  /*c680*/  ISETP.LT.OR P1, PT, R42, 0x2, !P3 ;  /* 0x000000022a00780c */ /* 0x000fe20005f21670 */
[----:B------:R-:W-:Y:S01]  /*c690*/  FMUL R226, R226, UR20 ;  /* 0x00000014e2e27c20 */ /* 0x000fe20008400000 */
[----:B------:R-:W-:Y:S02]  /*c6a0*/  ISETP.LT.OR P6, PT, R42, 0x2, !P2 ;  /* 0x000000022a00780c */ /* 0x000fe400057c1670 */
[----:B------:R-:W-:-:S02]  /*c6b0*/  F2FP.SATFINITE.E4M3.F32.PACK_AB_MERGE_C R33, RZ, R228, RZ ;  /* 0x000000e4ff21723e */ /* 0x000fc400048070ff */
[----:B------:R-:W-:Y:S02]  /*c6c0*/  F2FP.SATFINITE.E4M3.F32.PACK_AB_MERGE_C R227, RZ, R227, RZ ;  /* 0x000000e3ffe3723e */ /* 0x000fe400048070ff */
[C---:B------:R-:W-:Y:S02]  /*c6d0*/  ISETP.LT.OR P5, PT, R42.reuse, 0x1, !P2 ;  /* 0x000000012a00780c */ /* 0x040fe400057a1670 */
[----:B------:R-:W-:Y:S01]  /*c6e0*/  F2FP.SATFINITE.E4M3.F32.PACK_AB_MERGE_C R225, RZ, R225, RZ ;  /* 0x000000e1ffe1723e */ /* 0x000fe200048070ff */
[----:B------:R0:W-:Y:S01]  /*c6f0*/  @!P0 STG.E.U8 desc[UR14][R24.64], R33 ;  /* 0x0000002118008986 */ /* 0x0001e2000c10110e */
[----:B------:R-:W-:Y:S01]  /*c700*/  ISETP.LT.OR P0, PT, R42, 0x9, !P3 ;  /* 0x000000092a00780c */ /* 0x000fe20005f01670 */
[----:B------:R-:W-:Y:S01]  /*c710*/  FMUL R224, R224, UR20 ;  /* 0x00000014e0e07c20 */ /* 0x000fe20008400000 */
[----:B------:R-:W-:Y:S01]  /*c720*/  F2FP.SATFINITE.E4M3.F32.PACK_AB_MERGE_C R35, RZ, R226, RZ ;  /* 0x000000e2ff23723e */ /* 0x000fe200048070ff */
[----:B------:R-:W-:Y:S01]  /*c730*/  @!P1 STG.E.U8 desc[UR14][R24.64+0x1], R227 ;  /* 0x000001e318009986 */ /* 0x000fe2000c10110e */
[----:B------:R-:W-:-:S03]  /*c740*/  ISETP.LT.OR P1, PT, R42, 0xa, !P3 ;  /* 0x0000000a2a00780c */ /* 0x000fc60005f21670 */
[----:B------:R-:W-:Y:S01]  /*c750*/  @!P6 STG.E.U8 desc[UR14][R26.64+0x1], R225 ;  /* 0x000001e11a00e986 */ /* 0x000fe2000c10110e */
[----:B------:R-:W-:Y:S01]  /*c760*/  ISETP.LT.OR P6, PT, R42, 0xa, !P2 ;  /* 0x0000000a2a00780c */ /* 0x000fe200057c1670 */
[----:B------:R-:W-:Y:S01]  /*c770*/  FMUL R223, R223, UR20 ;  /* 0x00000014dfdf7c20 */ /* 0x000fe20008400000 */
[----:B------:R-:W-:Y:S01]  /*c780*/  FMUL R221, R221, UR20 ;  /* 0x00000014dddd7c20 */ /* 0x000fe20008400000 */
[----:B------:R2:W-:Y:S01]  /*c790*/  @!P5 STG.E.U8 desc[UR14][R26.64], R35 ;  /* 0x000000231a00d986 */ /* 0x0005e2000c10110e */
[----:B0-----:R-:W-:Y:S02]  /*c7a0*/  F2FP.SATFINITE.E4M3.F32.PACK_AB_MERGE_C R33, RZ, R224, RZ ;  /* 0x000000e0ff21723e */ /* 0x001fe400048070ff */
[----:B------:R-:W-:Y:S01]  /*c7b0*/  F2FP.SATFINITE.E4M3.F32.PACK_AB_MERGE_C R223, RZ, R223, RZ ;  /* 0x000000dfffdf723e */ /* 0x000fe200048070ff */
[----:B------:R-:W-:Y:S01]  /*c7c0*/  FMUL R222, R222, UR20 ;  /* 0x00000014dede7c20 */ /* 0x000fe20008400000 */
[----:B------:R-:W-:Y:S01]  /*c7d0*/  ISETP.LT.OR P5, PT, R42, 0x9, !P2 ;  /* 0x000000092a00780c */ /* 0x000fe200057a1670 */
[----:B------:R-:W-:Y:S01]  /*c7e0*/  FMUL R220, R220, UR20 ;  /* 0x00000014dcdc7c20 */ /* 0x000fe20008400000 */
[----:B------:R-:W-:Y:S01]  /*c7f0*/  F2FP.SATFINITE.E4M3.F32.PACK_AB_MERGE_C R221, RZ, R221, RZ ;  /* 0x000000ddffdd723e */ /* 0x000fe200048070ff */
[----:B------:R0:W-:Y:S01]  /*c800*/  @!P0 STG.E.U8 desc[UR14][R24.64+0x8], R33 ;  /* 0x0000082118008986 */ /* 0x0001e2000c10110e */
[----:B------:R-:W-:-:S03]  /*c810*/  ISETP.LT.OR P0, PT, R42, 0x11, !P3 ;  /* 0x000000112a00780c */ /* 0x000fc60005f01670 */
[----:B------:R-:W-:Y:S01]  /*c820*/  @!P1 STG.E.U8 desc[UR14][R24.64+0x9], R223 ;  /* 0x000009df18009986 */ /* 0x000fe2000c10110e */
[----:B------:R-:W-:-:S03]  /*c830*/  ISETP.LT.OR P1, PT, R42, 0x12, !P3 ;  /* 0x000000122a00780c */ /* 0x000fc60005f21670 */
[----:B------:R-:W-:Y:S01]  /*c840*/  @!P6 STG.E.U8 desc[UR14][R26.64+0x9], R221 ;  /* 0x000009dd1a00e986 */ /* 0x000fe2000c10110e */
[C---:B------:R-:W-:Y:S01]  /*c850*/  ISETP.LT.OR P6, PT, R42.reuse, 0x12, !P2 ;  /* 0x000000122a00780c */ /* 0x040fe200057c1670 */
[----:B------:R-:W-:Y:S01]  /*c860*/  FMUL R219, R219, UR20 ;  /* 0x00000014dbdb7c20 */ /* 0x000fe20008400000 */
[----:B--2---:R-:W-:Y:S01]  /*c870*/  F2FP.SATFINITE.E4M3.F32.PACK_AB_MERGE_C R35, RZ, R222, RZ ;  /* 0x000000deff23723e */ /* 0x004fe200048070ff */
[----:B------:R-:W-:Y:S01]  /*c880*/  FMUL R217, R217, UR20 ;  /* 0x00000014d9d97c20 */ /* 0x000fe20008400000 */
[----:B0-----:R-:W-:Y:S01]  /*c890*/  F2FP.SATFINITE.E4M3.F32.PACK_AB_MERGE_C R33, RZ, R220, RZ ;  /* 0x000000dcff21723e */ /* 0x001fe200048070ff */
[----:B------:R-:W2:Y:S01]  /*c8a0*/  LDL.LU R226, [R1+0x8] ;  /* 0x0000080001e27983 */ /* 0x000ea20000300800 */
[----:B------:R-:W-:Y:S02]  /*c8b0*/  F2FP.SATFINITE.E4M3.F32.PACK_AB_MERGE_C R219, RZ, R219, RZ ;  /* 0x000000dbffdb723e */ /* 0x000fe400048070ff */
[----:B------:R-:W-:Y:S01]  /*c8c0*/  F2FP.SATFINITE.E4M3.F32.PACK_AB_MERGE_C R217, RZ, R217, RZ ;  /* 0x000000d9ffd9723e */ /* 0x000fe200048070ff */
[----:B------:R0:W-:Y:S01]  /*c8d0*/  @!P5 STG.E.U8 desc[UR14][R26.64+0x8], R35 ;  /* 0x000008231a00d986 */ /* 0x0001e2000c10110e */
[----:B------:R-:W-:Y:S01]  /*c8e0*/  ISETP.LT.OR P5, PT, R42, 0x11, !P2 ;  /* 0x000000112a00780c */ /* 0x000fe200057a1670 */
[----:B------:R-:W-:-:S02]  /*c8f0*/  FMUL R218, R218, UR20 ;  /* 0x00000014dada7c20 */ /* 0x000fc40008400000 */
[----:B------:R-:W3:Y:S04]  /*c900*/  LDL.LU R227, [R1+0x4] ;  /* 0x0000040001e37983 */ /* 0x000ee80000300800 */
[----:B------:R-:W4:Y:S04]  /*c910*/  LDL.LU R225, [R1] ;  /* 0x0000000001e17983 */ /* 0x000f280000300800 */
[----:B------:R1:W-:Y:S01]  /*c920*/  @!P0 STG.E.U8 desc[UR14][R24.64+0x10], R33 ;  /* 0x0000102118008986 */ /* 0x0003e2000c10110e */
[----:B------:R-:W-:-:S03]  /*c930*/  ISETP.LT.OR P0, PT, R42, 0x19, !P3 ;  /* 0x000000192a00780c */ /* 0x000fc60005f01670 */
[----:B------:R-:W-:Y:S01]  /*c940*/  @!P1 STG.E.U8 desc[UR14][R24.64+0x11], R219 ;  /* 0x000011db18009986 */ /* 0x000fe2000c10110e */
[----:B------:R-:W-:-:S03]  /*c950*/  ISETP.LT.OR P1, PT, R42, 0x1a, !P3 ;  /* 0x0000001a2a00780c */ /* 0x000fc60005f21670 */
[----:B------:R-:W-:Y:S01]  /*c960*/  @!P6 STG.E.U8 desc[UR14][R26.64+0x11], R217 ;  /* 0x000011d91a00e986 */ /* 0x000fe2000c10110e */
[----:B------:R-:W-:Y:S01]  /*c970*/  ISETP.LT.OR P6, PT, R42, 0x1a, !P2 ;  /* 0x0000001a2a00780c */ /* 0x000fe200057c1670 */
[----:B------:R-:W-:Y:S01]  /*c980*/  FMUL R216, R216, UR20 ;  /* 0x00000014d8d87c20 */ /* 0x000fe20008400000 */
[----:B0-----:R-:W-:Y:S01]  /*c990*/  F2FP.SATFINITE.E4M3.F32.PACK_AB_MERGE_C R35, RZ, R218, RZ ;  /* 0x000000daff23723e */ /* 0x001fe200048070ff */
[----:B------:R-:W-:Y:S01]  /*c9a0*/  FMUL R215, R215, UR20 ;  /* 0x00000014d7d77c20 */ /* 0x000fe20008400000 */
[----:B------:R-:W-:Y:S01]  /*c9b0*/  FMUL R213, R213, UR20 ;  /* 0x00000014d5d57c20 */ /* 0x000fe20008400000 */
[----:B------:R-:W-:Y:S01]  /*c9c0*/  FMUL R214, R214, UR20 ;  /* 0x00000014d6d67c20 */ /* 0x000fe20008400000 */
[----:B-1----:R-:W-:Y:S01]  /*c9d0*/  F2FP.SATFINITE.E4M3.F32.PACK_AB_MERGE_C R33, RZ, R216, RZ ;  /* 0x000000d8ff21723e */ /* 0x002fe200048070ff */
[----:B------:R0:W-:Y:S01]  /*c9e0*/  @!P5 STG.E.U8 desc[UR14][R26.64+0x10], R35 ;  /* 0x000010231a00d986 */ /* 0x0001e2000c10110e */
[----:B------:R-:W-:Y:S02]  /*c9f0*/  F2FP.SATFINITE.E4M3.F32.PACK_AB_MERGE_C R215, RZ, R215, RZ ;  /* 0x000000d7ffd7723e */ /* 0x000fe400048070ff */
        /* <DEDUP_REMOVED lines=12> */
[----:B-1----:R-:W-:Y:S01]  /*cac0*/  F2FP.SATFINITE.E4M3.F32.PACK_AB_MERGE_C R33, RZ, R212, RZ ;  /* 0x000000d4ff21723e */ /* 0x002fe200048070ff */
[----:B------:R-:W-:Y:S01]  /*cad0*/  FMUL R210, R210, UR20 ;  /* 0x00000014d2d27c20 */ /* 0x000fe20008400000 */
[----:B------:R-:W-:Y:S01]  /*cae0*/  F2FP.SATFINITE.E4M3.F32.PACK_AB_MERGE_C R211, RZ, R211, RZ ;  /* 0x000000d3ffd3723e */ /* 0x000fe200048070ff */
[----:B------:R0:W-:Y:S01]  /*caf0*/  @!P5 STG.E.U8 desc[UR14][R26.64+0x18], R35 ;  /* 0x000018231a00d986 */ /* 0x0001e2000c10110e */
[C---:B------:R-:W-:Y:S02]  /*cb00*/  ISETP.LT.OR P5, PT, R42.reuse, 0x21, !P2 ;  /* 0x000000212a00780c */ /* 0x040fe400057a1670 */
        /* <DEDUP_REMOVED lines=111> */
[C---:B------:R-:W-:Y:S01]  /*d200*/  ISETP.LT.OR P5, PT, R42.reuse, 0x59, !P2 ;  /* 0x000000592a00780c */ /* 0x040fe200057a1670 */
[----:B------:R-:W-:Y:S01]  /*d210*/  FMUL R179, R179, UR20 ;  /* 0x00000014b3b37c20 */ /* 0x000fe20008400000 */
[----:B------:R-:W-:Y:S01]  /*d220*/  F2FP.SATFINITE.E4M3.F32.PACK_AB_MERGE_C R181, RZ, R181, RZ ;  /* 0x000000b5ffb5723e */ /* 0x000fe200048070ff */
[----:B------:R1:W-:Y:S04]  /*d230*/  @!P0 STG.E.U8 desc[UR14][R24.64+0x58], R33 ;  /* 0x0000582118008986 */ /* 0x0003e8000c10110e */
[----:B------:R-:W-:Y:S04]  /*d240*/  @!P1 STG.E.U8 desc[UR14][R24.64+0x59], R183 ;  /* 0x000059b718009986 */ /* 0x000fe8000c10110e */
[----:B------:R-:W-:Y:S01]  /*d250*/  @!P6 STG.E.U8 desc[UR14][R26.64+0x59], R181 ;  /* 0x000059b51a00e986 */ /* 0x000fe2000c10110e */
[----:B------:R-:W-:-:S02]  /*d260*/  ISETP.LT.OR P6, PT, R42, 0x62, !P3 ;  /* 0x000000622a00780c */ /* 0x000fc40005fc1670 */
[----:B0-----:R-:W-:Y:S01]  /*d270*/  F2FP.SATFINITE.E4M3.F32.PACK_AB_MERGE_C R35, RZ, R182, RZ ;  /* 0x000000b6ff23723e */ /* 0x001fe200048070ff */
[----:B------:R-:W-:Y:S01]  /*d280*/  FMUL R180, R180, UR20 ;  /* 0x00000014b4b47c20 */ /* 0x000fe20008400000 */
[----:B------:R-:W-:Y:S01]  /*d290*/  F2FP.SATFINITE.E4M3.F32.PACK_AB_MERGE_C R179, RZ, R179, RZ ;  /* 0x000000b3ffb3723e */ /* 0x000fe200048070ff */
[----:B------:R-:W-:Y:S01]  /*d2a0*/  FMUL R178, R178, UR20 ;  /* 0x00000014b2b27c20 */ /* 0x000fe20008400000 */
[----:B------:R-:W-:Y:S01]  /*d2b0*/  FMUL R177, R177, UR20 ;  /* 0x00000014b1b17c20 */ /* 0x000fe20008400000 */
[----:B------:R0:W-:Y:S01]  /*d2c0*/  @!P5 STG.E.U8 desc[UR14][R26.64+0x58], R35 ;  /* 0x000058231a00d986 */ /* 0x0001e2000c10110e */
[C---:B------:R-:W-:Y:S02]  /*d2d0*/  ISETP.LT.OR P5, PT, R42.reuse, 0x61, !P3 ;  /* 0x000000612a00780c */ /* 0x040fe40005fa1670 */
[----:B------:R-:W-:Y:S01]  /*d2e0*/  ISETP.LT.OR P0, PT, R42, 0x61, !P2 ;  /* 0x000000612a00780c */ /* 0x000fe20005701670 */
[----:B------:R-:W-:Y:S01]  /*d2f0*/  FMUL R176, R176, UR20 ;  /* 0x00000014b0b07c20 */ /* 0x000fe20008400000 */
[C---:B------:R-:W-:Y:S01]  /*d300*/  ISETP.LT.OR P1, PT, R42.reuse, 0x62, !P2 ;  /* 0x000000622a00780c */ /* 0x040fe20005721670 */
[----:B------:R-:W-:Y:S01]  /*d310*/  @!P6 STG.E.U8 desc[UR14][R24.64+0x61], R179 ;  /* 0x000061b31800e986 */ /* 0x000fe2000c10110e */
[----:B------:R-:W-:-:S02]  /*d320*/  ISETP.LT.OR P6, PT, R42, 0x69, !P3 ;  /* 0x000000692a00780c */ /* 0x000fc40005fc1670 */
[----:B-1----:R-:W-:Y:S01]  /*d330*/  F2FP.SATFINITE.E4M3.F32.PACK_AB_MERGE_C R33, RZ, R180, RZ ;  /* 0x000000b4ff21723e */ /* 0x002fe200048070ff */
[----:B------:R-:W-:Y:S01]  /*d340*/  FMUL R175, R175, UR20 ;  /* 0x00000014afaf7c20 */ /* 0x000fe20008400000 */
[----:B------:R-:W-:Y:S01]  /*d350*/  F2FP.SATFINITE.E4M3.F32.PACK_AB_MERGE_C R177, RZ, R177, RZ ;  /* 0x000000b1ffb1723e */ /* 0x000fe200048070ff */
[----:B------:R-:W-:Y:S01]  /*d360*/  FMUL R174, R174, UR20 ;  /* 0x00000014aeae7c20 */ /* 0x000fe20008400000 */
[----:B0-----:R-:W-:Y:S01]  /*d370*/  F2FP.SATFINITE.E4M3.F32.PACK_AB_MERGE_C R35, RZ, R178, RZ ;  /* 0x000000b2ff23723e */ /* 0x001fe200048070ff */
[----:B------:R0:W-:Y:S01]  /*d380*/  @!P5 STG.E.U8 desc[UR14][R24.64+0x60], R33 ;  /* 0x000060211800d986 */ /* 0x0001e2000c10110e */
[----:B------:R-:W-:-:S03]  /*d390*/  F2FP.SATFINITE.E4M3.F32.PACK_AB_MERGE_C R37, RZ, R176, RZ ;  /* 0x000000b0ff25723e */ /* 0x000fc600048070ff */
[----:B------:R1:W-:Y:S01]  /*d3a0*/  @!P0 STG.E.U8 desc[UR14][R26.64+0x60], R35 ;  /* 0x000060231a008986 */ /* 0x0003e2000c10110e */
[----:B------:R-:W-:-:S03]  /*d3b0*/  ISETP.LT.OR P0, PT, R42, 0x6a, !P3 ;  /* 0x0000006a2a00780c */ /* 0x000fc60005f01670 */
[----:B------:R-:W-:Y:S01]  /*d3c0*/  @!P1 STG.E.U8 desc[UR14][R26.64+0x61], R177 ;  /* 0x000061b11a009986 */ /* 0x000fe2000c10110e */
[C---:B------:R-:W-:Y:S02]  /*d3d0*/  ISETP.LT.OR P1, PT, R42.reuse, 0x69, !P2 ;  /* 0x000000692a00780c */ /* 0x040fe40005721670 */
[C---:B------:R-:W-:Y:S01]  /*d3e0*/  ISETP.LT.OR P5, PT, R42.reuse, 0x6a, !P2 ;  /* 0x0000006a2a00780c */ /* 0x040fe200057a1670 */
[----:B------:R-:W-:Y:S01]  /*d3f0*/  @!P6 STG.E.U8 desc[UR14][R24.64+0x68], R37 ;  /* 0x000068251800e986 */ /* 0x000fe2000c10110e */
[----:B------:R-:W-:Y:S01]  /*d400*/  ISETP.LT.OR P6, PT, R42, 0x71, !P3 ;  /* 0x000000712a00780c */ /* 0x000fe20005fc1670 */
[----:B------:R-:W-:Y:S01]  /*d410*/  FMUL R173, R173, UR20 ;  /* 0x00000014adad7c20 */ /* 0x000fe20008400000 */
[----:B------:R-:W-:Y:S01]  /*d420*/  F2FP.SATFINITE.E4M3.F32.PACK_AB_MERGE_C R175, RZ, R175, RZ ;  /* 0x000000afffaf723e */ /* 0x000fe200048070ff */
[----:B------:R-:W-:Y:S01]  /*d430*/  FMUL R172, R172, UR20 ;  /* 0x00000014acac7c20 */ /* 0x000fe20008400000 */
[----:B0-----:R-:W-:Y:S01]  /*d440*/  F2FP.SATFINITE.E4M3.F32.PACK_AB_MERGE_C R33, RZ, R174, RZ ;  /* 0x000000aeff21723e */ /* 0x001fe200048070ff */
[----:B------:R-:W-:Y:S01]  /*d450*/  FMUL R171, R171, UR20 ;  /* 0x00000014abab7c20 */ /* 0x000fe20008400000 */
[----:B------:R-:W-:Y:S01]  /*d460*/  F2FP.SATFINITE.E4M3.F32.PACK_AB_MERGE_C R173, RZ, R173, RZ ;  /* 0x000000adffad723e */ /* 0x000fe200048070ff */
[----:B------:R-:W-:Y:S01]  /*d470*/  @!P0 STG.E.U8 desc[UR14][R24.64+0x69], R175 ;  /* 0x000069af18008986 */ /* 0x000fe2000c10110e */
[----:B-1----:R-:W-:-:S02]  /*d480*/  F2FP.SATFINITE.E4M3.F32.PACK_AB_MERGE_C R35, RZ, R172, RZ ;  /* 0x000000acff23723e */ /* 0x002fc400048070ff */
[C---:B------:R-:W-:Y:S01]  /*d490*/  ISETP.LT.OR P0, PT, R42.reuse, 0x72, !P3 ;  /* 0x000000722a00780c */ /* 0x040fe20005f01670 */
[----:B------:R0:W-:Y:S01]  /*d4a0*/  @!P1 STG.E.U8 desc[UR14][R26.64+0x68], R33 ;  /* 0x000068211a009986 */ /* 0x0001e2000c10110e */
[----:B------:R-:W-:Y:S01]  /*d4b0*/  ISETP.LT.OR P1, PT, R42, 0x71, !P2 ;  /* 0x000000712a00780c */ /* 0x000fe20005721670 */
[----:B------:R-:W-:Y:S02]  /*d4c0*/  FMUL R170, R170, UR20 ;  /* 0x00000014aaaa7c20 */ /* 0x000fe40008400000 */
[----:B------:R-:W-:Y:S01]  /*d4d0*/  @!P5 STG.E.U8 desc[UR14][R26.64+0x69], R173 ;  /* 0x000069ad1a00d986 */ /* 0x000fe2000c10110e */
[C---:B------:R-:W-:Y:S01]  /*d4e0*/  ISETP.LT.OR P5, PT, R42.reuse, 0x72, !P2 ;  /* 0x000000722a00780c */ /* 0x040fe200057a1670 */
[----:B------:R-:W-:Y:S02]  /*d4f0*/  FMUL R169, R169, UR20 ;  /* 0x00000014a9a97c20 */ /* 0x000fe40008400000 */
[----:B------:R1:W-:Y:S01]  /*d500*/  @!P6 STG.E.U8 desc[UR14][R24.64+0x70], R35 ;  /* 0x000070231800e986 */ /* 0x0003e2000c10110e */
[----:B------:R-:W-:-:S02]  /*d510*/  ISETP.LT.OR P6, PT, R42, 0x79, !P3 ;  /* 0x000000792a00780c */ /* 0x000fc40005fc1670 */
        /* <DEDUP_REMOVED lines=8> */
[----:B------:R-:W-:Y:S02]  /*d5a0*/  F2FP.SATFINITE.E4M3.F32.PACK_AB_MERGE_C R167, RZ, R167, RZ ;  /* 0x000000a7ffa7723e */ /* 0x000fe400048070ff */
[----:B-1----:R-:W-:Y:S01]  /*d5b0*/  F2FP.SATFINITE.E4M3.F32.PACK_AB_MERGE_C R35, RZ, R168, RZ ;  /* 0x000000a8ff23723e */ /* 0x002fe200048070ff */
[----:B------:R-:W-:Y:S01]  /*d5c0*/  @!P1 STG.E.U8 desc[UR14][R26.64+0x70], R33 ;  /* 0x000070211a009986 */ /* 0x000fe2000c10110e */
[----:B------:R-:W-:-:S03]  /*d5d0*/  ISETP.GE.AND P1, PT, R41, 0x81, PT ;  /* 0x000000812900780c */ /* 0x000fc60003f26270 */
[----:B------:R-:W-:Y:S01]  /*d5e0*/  @!P5 STG.E.U8 desc[UR14][R26.64+0x71], R169 ;  /* 0x000071a91a00d986 */ /* 0x000fe2000c10110e */
[C---:B------:R-:W-:Y:S02]  /*d5f0*/  ISETP.LT.OR P5, PT, R42.reuse, 0x79, !P2 ;  /* 0x000000792a00780c */ /* 0x040fe400057a1670 */
[C---:B------:R-:W-:Y:S01]  /*d600*/  ISETP.LT.OR P2, PT, R42.reuse, 0x7a, !P2 ;  /* 0x0000007a2a00780c */ /* 0x040fe20005741670 */
[----:B------:R-:W-:Y:S01]  /*d610*/  @!P6 STG.E.U8 desc[UR14][R24.64+0x78], R35 ;  /* 0x000078231800e986 */ /* 0x000fe2000c10110e */
[C---:B------:R-:W-:Y:S01]  /*d620*/  ISETP.LT.OR P6, PT, R42.reuse, 0x1, !P1 ;  /* 0x000000012a00780c */ /* 0x040fe20004fc1670 */
[----:B------:R-:W-:Y:S02]  /*d630*/  FMUL R165, R165, UR20 ;  /* 0x00000014a5a57c20 */ /* 0x000fe40008400000 */
[----:B------:R0:W-:Y:S01]  /*d640*/  @!P3 STG.E.U8 desc[UR14][R24.64+0x79], R167 ;  /* 0x000079a71800b986 */ /* 0x0001e2000c10110e */
[----:B------:R-:W-:Y:S01]  /*d650*/  ISETP.LT.OR P3, PT, R42, 0x2, !P1 ;  /* 0x000000022a00780c */ /* 0x000fe20004f61670 */
[----:B------:R-:W-:Y:S01]  /*d660*/  FMUL R164, R164, UR20 ;  /* 0x00000014a4a47c20 */ /* 0x000fe20008400000 */
[----:B------:R-:W-:Y:S01]  /*d670*/  FMUL R163, R163, UR20 ;  /* 0x00000014a3a37c20 */ /* 0x000fe20008400000 */
[----:B------:R-:W-:Y:S01]  /*d680*/  F2FP.SATFINITE.E4M3.F32.PACK_AB_MERGE_C R37, RZ, R166, RZ ;  /* 0x000000a6ff25723e */ /* 0x000fe200048070ff */
[----:B------:R-:W-:Y:S01]  /*d690*/  FMUL R162, R162, UR20 ;  /* 0x00000014a2a27c20 */ /* 0x000fe20008400000 */
[----:B------:R-:W-:Y:S01]  /*d6a0*/  F2FP.SATFINITE.E4M3.F32.PACK_AB_MERGE_C R165, RZ, R165, RZ ;  /* 0x000000a5ffa5723e */ /* 0x000fe200048070ff */
[----:B------:R-:W-:Y:S01]  /*d6b0*/  FMUL R161, R161, UR20 ;  /* 0x00000014a1a17c20 */ /* 0x000fe20008400000 */
[----:B------:R-:W-:Y:S01]  /*d6c0*/  F2FP.SATFINITE.E4M3.F32.PACK_AB_MERGE_C R163, RZ, R163, RZ ;  /* 0x000000a3ffa3723e */ /* 0x000fe200048070ff */
[----:B------:R-:W-:Y:S01]  /*d6d0*/  FMUL R160, R160, UR20 ;  /* 0x00000014a0a07c20 */ /* 0x000fe20008400000 */
[----:B------:R-:W-:Y:S01]  /*d6e0*/  ISETP.GE.AND P0, PT, R41, 0x89, PT ;  /* 0x000000892900780c */ /* 0x000fe20003f06270 */
[----:B------:R-:W-:Y:S01]  /*d6f0*/  FMUL R159, R159, UR20 ;  /* 0x000000149f9f7c20 */ /* 0x000fe20008400000 */
[----:B0-----:R-:W-:Y:S01]  /*d700*/  F2FP.SATFINITE.E4M3.F32.PACK_AB_MERGE_C R25, RZ, R164, RZ ;  /* 0x000000a4ff19723e */ /* 0x001fe200048070ff */
[----:B------:R-:W-:Y:S01]  /*d710*/  @!P5 STG.E.U8 desc[UR14][R26.64+0x78], R37 ;  /* 0x000078251a00d986 */ /* 0x000fe2000c10110e */
[----:B------:R-:W-:-:S03]  /*d720*/  ISETP.LT.OR P5, PT, R42, 0x1, !P0 ;  /* 0x000000012a00780c */ /* 0x000fc600047a1670 */
[----:B------:R-:W-:Y:S04]  /*d730*/  @!P2 STG.E.U8 desc[UR14][R26.64+0x79], R165 ;  /* 0x000079a51a00a986 */ /* 0x000fe8000c10110e */
[----:B------:R0:W-:Y:S01]  /*d740*/  @!P6 STG.E.U8 desc[UR14][R28.64], R25 ;  /* 0x000000191c00e986 */ /* 0x0001e2000c10110e */
[----:B------:R-:W-:-:S03]  /*d750*/  ISETP.LT.OR P6, PT, R42, 0x2, !P0 ;  /* 0x000000022a00780c */ /* 0x000fc600047c1670 */
[----:B------:R-:W-:Y:S01]  /*d760*/  @!P3 STG.E.U8 desc[UR14][R28.64+0x1], R163 ;  /* 0x000001a31c00b986 */ /* 0x000fe2000c10110e */
[C---:B------:R-:W-:Y:S02]  /*d770*/  ISETP.LT.OR P3, PT, R42.reuse, 0x9, !P1 ;  /* 0x000000092a00780c */ /* 0x040fe40004f61670 */
[----:B------:R-:W-:Y:S01]  /*d780*/  ISETP.LT.OR P2, PT, R42, 0xa, !P1 ;  /* 0x0000000a2a00780c */ /* 0x000fe20004f41670 */
[----:B------:R-:W-:Y:S01]  /*d790*/  FMUL R158, R158, UR20 ;  /* 0x000000149e9e7c20 */ /* 0x000fe20008400000 */
[----:B------:R-:W-:Y:S01]  /*d7a0*/  F2FP.SATFINITE.E4M3.F32.PACK_AB_MERGE_C R33, RZ, R162, RZ ;  /* 0x000000a2ff21723e */ /* 0x000fe200048070ff */
[----:B------:R-:W-:Y:S01]  /*d7b0*/  FMUL R157, R157, UR20 ;  /* 0x000000149d9d7c20 */ /* 0x000fe20008400000 */
[----:B------:R-:W-:Y:S01]  /*d7c0*/  F2FP.SATFINITE.E4M3.F32.PACK_AB_MERGE_C R161, RZ, R161, RZ ;  /* 0x000000a1ffa1723e */ /* 0x000fe200048070ff */
[----:B------:R-:W-:Y:S01]  /*d7d0*/  FMUL R156, R156, UR20 ;  /* 0x000000149c9c7c20 */ /* 0x000fe20008400000 */
[----:B0-----:R-:W-:Y:S01]  /*d7e0*/  F2FP.SATFINITE.E4M3.F32.PACK_AB_MERGE_C R25, RZ, R160, RZ ;  /* 0x000000a0ff19723e */ /* 0x001fe200048070ff */
[----:B------:R-:W-:Y:S01]  /*d7f0*/  @!P5 STG.E.U8 desc[UR14][R30.64], R33 ;  /* 0x000000211e00d986 */ /* 0x000fe2000c10110e */
[----:B------:R-:W-:-:S02]  /*d800*/  F2FP.SATFINITE.E4M3.F32.PACK_AB_MERGE_C R159, RZ, R159, RZ ;  /* 0x0000009fff9f723e */ /* 0x000fc400048070ff */
[C---:B------:R-:W-:Y:S01]  /*d810*/  ISETP.LT.OR P5, PT, R42.reuse, 0x9, !P0 ;  /* 0x000000092a00780c */ /* 0x040fe200047a1670 */
[----:B------:R-:W-:Y:S01]  /*d820*/  @!P6 STG.E.U8 desc[UR14][R30.64+0x1], R161 ;  /* 0x000001a11e00e986 */ /* 0x000fe2000c10110e */
[----:B------:R-:W-:-:S03]  /*d830*/  ISETP.LT.OR P6, PT, R42, 0xa, !P0 ;  /* 0x0000000a2a00780c */ /* 0x000fc600047c1670 */
[----:B------:R0:W-:Y:S01]  /*d840*/  @!P3 STG.E.U8 desc[UR14][R28.64+0x8], R25 ;  /* 0x000008191c00b986 */ /* 0x0001e2000c10110e */
[----:B------:R-:W-:-:S03]  /*d850*/  ISETP.LT.OR P3, PT, R42, 0x11, !P1 ;  /* 0x000000112a00780c */ /* 0x000fc60004f61670 */
[----:B------:R-:W-:Y:S01]  /*d860*/  @!P2 STG.E.U8 desc[UR14][R28.64+0x9], R159 ;  /* 0x0000099f1c00a986 */ /* 0x000fe2000c10110e */
[----:B------:R-:W-:Y:S01]  /*d870*/  ISETP.LT.OR P2, PT, R42, 0x12, !P1 ;  /* 0x000000122a00780c */ /* 0x000fe20004f41670 */
[----:B------:R-:W-:Y:S01]  /*d880*/  FMUL R155, R155, UR20 ;  /* 0x000000149b9b7c20 */ /* 0x000fe20008400000 */
[----:B------:R-:W-:Y:S01]  /*d890*/  F2FP.SATFINITE.E4M3.F32.PACK_AB_MERGE_C R27, RZ, R158, RZ ;  /* 0x0000009eff1b723e */ /* 0x000fe200048070ff */
[----:B------:R-:W-:Y:S01]  /*d8a0*/  FMUL R154, R154, UR20 ;  /* 0x000000149a9a7c20 */ /* 0x000fe20008400000 */
[----:B------:R-:W-:Y:S01]  /*d8b0*/  F2FP.SATFINITE.E4M3.F32.PACK_AB_MERGE_C R157, RZ, R157, RZ ;  /* 0x0000009dff9d723e */ /* 0x000fe200048070ff */
[----:B------:R-:W-:Y:S01]  /*d8c0*/  FMUL R153, R153, UR20 ;  /* 0x0000001499997c20 */ /* 0x000fe20008400000 */
        /* <DEDUP_REMOVED lines=25> */
[----:B------:R1:W-:Y:S01]  /*da60*/  @!P2 STG.E.U8 desc[UR14][R28.64+0x19], R23 ;  /* 0x000019171c00a986 */ /* 0x0003e2000c10110e */
        /* <DEDUP_REMOVED lines=11> */
[----:B------:R0:W-:Y:S01]  /*db20*/  @!P6 STG.E.U8 desc[UR14][R30.64+0x19], R21 ;  /* 0x000019151e00e986 */ /* 0x0001e2000c10110e */
[----:B------:R-:W-:-:S03]  /*db30*/  ISETP.LT.OR P6, PT, R42, 0x22, !P0 ;  /* 0x000000222a00780c */ /* 0x000fc600047c1670 */
[----:B------:R-:W-:Y:S01]  /*db40*/  @!P3 STG.E.U8 desc[UR14][R28.64+0x20], R25 ;  /* 0x000020191c00b986 */ /* 0x000fe2000c10110e */
[----:B------:R-:W-:-:S03]  /*db50*/  ISETP.LT.OR P3, PT, R42, 0x29, !P1 ;  /* 0x000000292a00780c */ /* 0x000fc60004f61670 */
[----:B------:R2:W-:Y:S01]  /*db60*/  @!P2 STG.E.U8 desc[UR14][R28.64+0x21], R19 ;  /* 0x000021131c00a986 */ /* 0x0005e2000c10110e */
[----:B------:R-:W-:Y:S01]  /*db70*/  ISETP.LT.OR P2, PT, R42, 0x2a, !P1 ;  /* 0x0000002a2a00780c */ /* 0x000fe20004f41670 */
[----:B------:R-:W-:Y:S01]  /*db80*/  FMUL R15, R15, UR20 ;  /* 0x000000140f0f7c20 */ /* 0x000fe20008400000 */
[----:B-1----:R-:W-:Y:S01]  /*db90*/  F2FP.SATFINITE.E4M3.F32.PACK_AB_MERGE_C R23, RZ, R18, RZ ;  /* 0x00000012ff17723e */ /* 0x002fe200048070ff */
[----:B------:R-:W-:Y:S01]  /*dba0*/  FMUL R14, R14, UR20 ;  /* 0x000000140e0e7c20 */ /* 0x000fe20008400000 */
[----:B------:R-:W-:Y:S01]  /*dbb0*/  F2FP.SATFINITE.E4M3.F32.PACK_AB_MERGE_C R17, RZ, R17, RZ ;  /* 0x00000011ff11723e */ /* 0x000fe200048070ff */
[----:B------:R-:W-:Y:S01]  /*dbc0*/  FMUL R13, R13, UR20 ;  /* 0x000000140d0d7c20 */ /* 0x000fe20008400000 */
[----:B0-----:R-:W-:Y:S01]  /*dbd0*/  F2FP.SATFINITE.E4M3.F32.PACK_AB_MERGE_C R21, RZ, R16, RZ ;  /* 0x00000010ff15723e */ /* 0x001fe200048070ff */
[----:B------:R-:W-:Y:S01]  /*dbe0*/  @!P5 STG.E.U8 desc[UR14][R30.64+0x20], R23 ;  /* 0x000020171e00d986 */ /* 0x000fe2000c10110e */
[----:B------:R-:W-:Y:S02]  /*dbf0*/  F2FP.SATFINITE.E4M3.F32.PACK_AB_MERGE_C R15, RZ, R15, RZ ;  /* 0x0000000fff0f723e */ /* 0x000fe400048070ff */
[C---:B------:R-:W-:Y:S01]  /*dc00*/  ISETP.LT.OR P5, PT, R42.reuse, 0x29, !P0 ;  /* 0x000000292a00780c */ /* 0x040fe200047a1670 */
[----:B------:R-:W-:Y:S01]  /*dc10*/  @!P6 STG.E.U8 desc[UR14][R30.64+0x21], R17 ;  /* 0x000021111e00e986 */ /* 0x000fe2000c10110e */
[----:B------:R-:W-:-:S03]  /*dc20*/  ISETP.LT.OR P6, PT, R42, 0x2a, !P0 ;  /* 0x0000002a2a00780c */ /* 0x000fc600047c1670 */
[----:B------:R-:W-:Y:S01]  /*dc30*/  @!P3 STG.E.U8 desc[UR14][R28.64+0x28], R21 ;  /* 0x000028151c00b986 */ /* 0x000fe2000c10110e */
[----:B------:R-:W-:Y:S01]  /*dc40*/  ISETP.LT.OR P3, PT, R42, 0x31, !P1 ;  /* 0x000000312a00780c */ /* 0x000fe20004f61670 */
[----:B------:R-:W-:Y:S02]  /*dc50*/  FMUL R12, R12, UR20 ;  /* 0x000000140c0c7c20 */ /* 0x000fe40008400000 */
[----:B------:R0:W-:Y:S01]  /*dc60*/  @!P2 STG.E.U8 desc[UR14][R28.64+0x29], R15 ;  /* 0x0000290f1c00a986 */ /* 0x0001e2000c10110e */
[----:B------:R-:W-:Y:S01]  /*dc70*/  ISETP.LT.OR P2, PT, R42, 0x32, !P1 ;  /* 0x000000322a00780c */ /* 0x000fe20004f41670 */
[----:B------:R-:W-:Y:S01]  /*dc80*/  FMUL R11, R11, UR20 ;  /* 0x000000140b0b7c20 */ /* 0x000fe20008400000 */
[----:B--2---:R-:W-:Y:S01]  /*dc90*/  F2FP.SATFINITE.E4M3.F32.PACK_AB_MERGE_C R19, RZ, R14, RZ ;  /* 0x0000000eff13723e */ /* 0x004fe200048070ff */
[----:B------:R-:W2:Y:S01]  /*dca0*/  LDL.LU R222, [R1+0x18] ;  /* 0x0000180001de7983 */ /* 0x000ea20000300800 */
[----:B------:R-:W-:Y:S02]  /*dcb0*/  F2FP.SATFINITE.E4M3.F32.PACK_AB_MERGE_C R13, RZ, R13, RZ ;  /* 0x0000000dff0d723e */ /* 0x000fe400048070ff */
[----:B------:R-:W-:Y:S01]  /*dcc0*/  F2FP.SATFINITE.E4M3.F32.PACK_AB_MERGE_C R11, RZ, R11, RZ ;  /* 0x0000000bff0b723e */ /* 0x000fe200048070ff */
[----:B------:R-:W-:Y:S01]  /*dcd0*/  @!P5 STG.E.U8 desc[UR14][R30.64+0x28], R19 ;  /* 0x000028131e00d986 */ /* 0x000fe2000c10110e */
[----:B0-----:R-:W-:-:S03]  /*dce0*/  F2FP.SATFINITE.E4M3.F32.PACK_AB_MERGE_C R15, RZ, R12, RZ ;  /* 0x0000000cff0f723e */ /* 0x001fc600048070ff */
[----:B------:R0:W-:Y:S01]  /*dcf0*/  @!P6 STG.E.U8 desc[UR14][R30.64+0x29], R13 ;  /* 0x0000290d1e00e986 */ /* 0x0001e2000c10110e */
[C---:B------:R-:W-:Y:S02]  /*dd00*/  ISETP.LT.OR P5, PT, R42.reuse, 0x31, !P0 ;  /* 0x000000312a00780c */ /* 0x040fe400047a1670 */
[C---:B------:R-:W-:Y:S01]  /*dd10*/  ISETP.LT.OR P6, PT, R42.reuse, 0x32, !P0 ;  /* 0x000000322a00780c */ /* 0x040fe200047c1670 */
[----:B------:R-:W-:Y:S01]  /*dd20*/  @!P3 STG.E.U8 desc[UR14][R28.64+0x30], R15 ;  /* 0x0000300f1c00b986 */ /* 0x000fe2000c10110e */
[----:B------:R-:W-:Y:S01]  /*dd30*/  ISETP.LT.OR P3, PT, R42, 0x39, !P1 ;  /* 0x000000392a00780c */ /* 0x000fe20004f61670 */
[----:B------:R-:W-:Y:S01]  /*dd40*/  FMUL R10, R10, UR20 ;  /* 0x000000140a0a7c20 */ /* 0x000fe20008400000 */
[----:B------:R-:W-:Y:S01]  /*dd50*/  FMUL R9, R9, UR20 ;  /* 0x0000001409097c20 */ /* 0x000fe20008400000 */
[----:B------:R-:W2:Y:S01]  /*dd60*/  LDL.LU R223, [R1+0x14] ;  /* 0x0000140001df7983 */ /* 0x000ea20000300800 */
[----:B------:R-:W-:-:S03]  /*dd70*/  FMUL R8, R8, UR20 ;  /* 0x0000001408087c20 */ /* 0x000fc60008400000 */
[----:B------:R-:W2:Y:S01]  /*dd80*/  LDL.LU R221, [R1+0x10] ;  /* 0x0000100001dd7983 */ /* 0x000ea20000300800 */
[----:B------:R-:W-:-:S03]  /*dd90*/  F2FP.SATFINITE.E4M3.F32.PACK_AB_MERGE_C R17, RZ, R10, RZ ;  /* 0x0000000aff11723e */ /* 0x000fc600048070ff */
[----:B------:R-:W2:Y:S01]  /*dda0*/  LDL.LU R220, [R1+0xc] ;  /* 0x00000c0001dc7983 */ /* 0x000ea20000300800 */
[----:B------:R-:W-:Y:S01]  /*ddb0*/  F2FP.SATFINITE.E4M3.F32.PACK_AB_MERGE_C R9, RZ, R9, RZ ;  /* 0x00000009ff09723e */ /* 0x000fe200048070ff */
[----:B------:R-:W-:Y:S01]  /*ddc0*/  FMUL R7, R7, UR20 ;  /* 0x0000001407077c20 */ /* 0x000fe20008400000 */
[----:B0-----:R-:W-:Y:S01]  /*ddd0*/  F2FP.SATFINITE.E4M3.F32.PACK_AB_MERGE_C R13, RZ, R8, RZ ;  /* 0x00000008ff0d723e */ /* 0x001fe200048070ff */
[----:B------:R0:W-:Y:S01]  /*dde0*/  @!P2 STG.E.U8 desc[UR14][R28.64+0x31], R11 ;  /* 0x0000310b1c00a986 */ /* 0x0001e2000c10110e */
[----:B------:R-:W-:Y:S01]  /*ddf0*/  ISETP.LT.OR P2, PT, R42, 0x3a, !P1 ;  /* 0x0000003a2a00780c */ /* 0x000fe20004f41670 */
[----:B-----5:R-:W-:Y:S01]  /*de00*/  FMUL R2, R2, UR20 ;  /* 0x0000001402027c20 */ /* 0x020fe20008400000 */
[----:B------:R-:W-:Y:S01]  /*de10*/  F2FP.SATFINITE.E4M3.F32.PACK_AB_MERGE_C R7, RZ, R7, RZ ;  /* 0x00000007ff07723e */ /* 0x000fe200048070ff */
[----:B------:R-:W-:Y:S01]  /*de20*/  @!P5 STG.E.U8 desc[UR14][R30.64+0x30], R17 ;  /* 0x000030111e00d986 */ /* 0x000fe2000c10110e */
[----:B------:R-:W-:Y:S01]  /*de30*/  FMUL R3, R3, UR20 ;  /* 0x0000001403037c20 */ /* 0x000fe20008400000 */
[----:B------:R-:W-:Y:S01]  /*de40*/  FMUL R4, R4, UR20 ;  /* 0x0000001404047c20 */ /* 0x000fe20008400000 */
[C---:B------:R-:W-:Y:S01]  /*de50*/  ISETP.LT.OR P5, PT, R42.reuse, 0x39, !P0 ;  /* 0x000000392a00780c */ /* 0x040fe200047a1670 */
[----:B------:R1:W-:Y:S01]  /*de60*/  @!P6 STG.E.U8 desc[UR14][R30.64+0x31], R9 ;  /* 0x000031091e00e986 */ /* 0x0003e2000c10110e */
[----:B------:R-:W-:Y:S01]  /*de70*/  ISETP.LT.OR P6, PT, R42, 0x3a, !P0 ;  /* 0x0000003a2a00780c */ /* 0x000fe200047c1670 */
[----:B------:R-:W-:Y:S01]  /*de80*/  FMUL R6, R6, UR20 ;  /* 0x0000001406067c20 */ /* 0x000fe20008400000 */
[----:B------:R-:W-:Y:S01]  /*de90*/  FMUL R5, R5, UR20 ;  /* 0x0000001405057c20 */ /* 0x000fe20008400000 */
[----:B------:R3:W-:Y:S01]  /*dea0*/  @!P3 STG.E.U8 desc[UR14][R28.64+0x38], R13 ;  /* 0x0000380d1c00b986 */ /* 0x0007e2000c10110e */
[----:B------:R-:W-:Y:S01]  /*deb0*/  ISETP.LT.OR P3, PT, R42, 0x41, !P1 ;  /* 0x000000412a00780c */ /* 0x000fe20004f61670 */
[----:B------:R-:W-:Y:S01]  /*dec0*/  FMUL R0, R0, UR20 ;  /* 0x0000001400007c20 */ /* 0x000fe20008400000 */
[----:B0-----:R-:W-:Y:S01]  /*ded0*/  F2FP.SATFINITE.E4M3.F32.PACK_AB_MERGE_C R11, RZ, R6, RZ ;  /* 0x00000006ff0b723e */ /* 0x001fe200048070ff */
[----:B------:R-:W2:Y:S01]  /*dee0*/  LDL.LU R224, [R1+0x1c] ;  /* 0x00001c0001e07983 */ /* 0x000ea20000300800 */
[----:B------:R-:W-:-:S03]  /*def0*/  F2FP.SATFINITE.E4M3.F32.PACK_AB_MERGE_C R5, RZ, R5, RZ ;  /* 0x00000005ff05723e */ /* 0x000fc600048070ff */
[----:B------:R0:W-:Y:S01]  /*df00*/  @!P2 STG.E.U8 desc[UR14][R28.64+0x39], R7 ;  /* 0x000039071c00a986 */ /* 0x0001e2000c10110e */
[----:B-1----:R-:W-:Y:S01]  /*df10*/  F2FP.SATFINITE.E4M3.F32.PACK_AB_MERGE_C R9, RZ, R4, RZ ;  /* 0x00000004ff09723e */ /* 0x002fe200048070ff */
[----:B------:R-:W-:Y:S01]  /*df20*/  FMUL R4, R226, UR20 ;  /* 0x00000014e2047c20 */ /* 0x000fe20008400000 */
[C---:B------:R-:W-:Y:S01]  /*df30*/  ISETP.LT.OR P2, PT, R42.reuse, 0x42, !P1 ;  /* 0x000000422a00780c */ /* 0x040fe20004f41670 */
[----:B------:R-:W-:Y:S01]  /*df40*/  @!P5 STG.E.U8 desc[UR14][R30.64+0x38], R11 ;  /* 0x0000380b1e00d986 */ /* 0x000fe2000c10110e */
[----:B---3--:R-:W-:Y:S01]  /*df50*/  F2FP.SATFINITE.E4M3.F32.PACK_AB_MERGE_C R13, RZ, R2, RZ ;  /* 0x00000002ff0d723e */ /* 0x008fe200048070ff */
[----:B----4-:R-:W-:Y:S01]  /*df60*/  FMUL R2, R225, UR20 ;  /* 0x00000014e1027c20 */ /* 0x010fe20008400000 */
[----:B------:R-:W-:Y:S01]  /*df70*/  ISETP.LT.OR P5, PT, R42, 0x41, !P0 ;  /* 0x000000412a00780c */ /* 0x000fe200047a1670 */
[----:B------:R-:W3:Y:S01]  /*df80*/  LDL.LU R225, [R1+0x20] ;  /* 0x0000200001e17983 */ /* 0x000ee20000300800 */
[----:B0-----:R-:W-:Y:S01]  /*df90*/  F2FP.SATFINITE.E4M3.F32.PACK_AB_MERGE_C R7, RZ, R3, RZ ;  /* 0x00000003ff07723e */ /* 0x001fe200048070ff */
[----:B------:R-:W-:-:S02]  /*dfa0*/  FMUL R3, R227, UR20 ;  /* 0x00000014e3037c20 */ /* 0x000fc40008400000 */
[----:B------:R0:W-:Y:S01]  /*dfb0*/  @!P6 STG.E.U8 desc[UR14][R30.64+0x39], R5 ;  /* 0x000039051e00e986 */ /* 0x0001e2000c10110e */
[----:B------:R-:W-:-:S03]  /*dfc0*/  ISETP.LT.OR P6, PT, R42, 0x42, !P0 ;  /* 0x000000422a00780c */ /* 0x000fc600047c1670 */
[----:B------:R-:W4:Y:S04]  /*dfd0*/  LDL.LU R227, [R1+0x24] ;  /* 0x0000240001e37983 */ /* 0x000f280000300800 */
[----:B------:R-:W4:Y:S04]  /*dfe0*/  LDL.LU R226, [R1+0x28] ;  /* 0x0000280001e27983 */ /* 0x000f280000300800 */
[----:B------:R-:W-:Y:S01]  /*dff0*/  @!P3 STG.E.U8 desc[UR14][R28.64+0x40], R9 ;  /* 0x000040091c00b986 */ /* 0x000fe2000c10110e */
[C---:B------:R-:W-:Y:S02]  /*e000*/  ISETP.LT.OR P3, PT, R42.reuse, 0x49, !P1 ;  /* 0x000000492a00780c */ /* 0x040fe40004f61670 */
[----:B0-----:R-:W-:Y:S01]  /*e010*/  F2FP.SATFINITE.E4M3.F32.PACK_AB_MERGE_C R5, RZ, R0, RZ ;  /* 0x00000000ff05723e */ /* 0x001fe200048070ff */
[----:B------:R0:W-:Y:S01]  /*e020*/  @!P2 STG.E.U8 desc[UR14][R28.64+0x41], R7 ;  /* 0x000041071c00a986 */ /* 0x0001e2000c10110e */
[----:B------:R-:W-:-:S03]  /*e030*/  ISETP.LT.OR P2, PT, R42, 0x4a, !P1 ;  /* 0x0000004a2a00780c */ /* 0x000fc60004f41670 */
[----:B------:R-:W-:Y:S01]  /*e040*/  @!P5 STG.E.U8 desc[UR14][R30.64+0x40], R13 ;  /* 0x0000400d1e00d986 */ /* 0x000fe2000c10110e */
[----:B------:R-:W-:-:S03]  /*e050*/  ISETP.LT.OR P5, PT, R42, 0x49, !P0 ;  /* 0x000000492a00780c */ /* 0x000fc600047a1670 */
[----:B------:R1:W-:Y:S01]  /*e060*/  @!P6 STG.E.U8 desc[UR14][R30.64+0x41], R5 ;  /* 0x000041051e00e986 */ /* 0x0003e2000c10110e */
[----:B0-----:R-:W-:Y:S02]  /*e070*/  F2FP.SATFINITE.E4M3.F32.PACK_AB_MERGE_C R7, RZ, R2, RZ ;  /* 0x00000002ff07723e */ /* 0x001fe400048070ff */
[----:B------:R-:W-:-:S03]  /*e080*/  ISETP.LT.OR P6, PT, R42, 0x4a, !P0 ;  /* 0x0000004a2a00780c */ /* 0x000fc600047c1670 */
[----:B------:R0:W-:Y:S01]  /*e090*/  @!P3 STG.E.U8 desc[UR14][R28.64+0x48], R7 ;  /* 0x000048071c00b986 */ /* 0x0001e2000c10110e */
[----:B------:R-:W-:Y:S02]  /*e0a0*/  ISETP.LT.OR P3, PT, R42, 0x51, !P1 ;  /* 0x000000512a00780c */ /* 0x000fe40004f61670 */
[----:B------:R-:W-:Y:S02]  /*e0b0*/  F2FP.SATFINITE.E4M3.F32.PACK_AB_MERGE_C R9, RZ, R3, RZ ;  /* 0x00000003ff09723e */ /* 0x000fe400048070ff */
[----:B------:R-:W-:-:S03]  /*e0c0*/  F2FP.SATFINITE.E4M3.F32.PACK_AB_MERGE_C R11, RZ, R4, RZ ;  /* 0x00000004ff0b723e */ /* 0x000fc600048070ff */
[----:B------:R0:W-:Y:S04]  /*e0d0*/  @!P2 STG.E.U8 desc[UR14][R28.64+0x49], R9 ;  /* 0x000049091c00a986 */ /* 0x0001e8000c10110e */
[----:B------:R-:W-:Y:S01]  /*e0e0*/  @!P5 STG.E.U8 desc[UR14][R30.64+0x48], R11 ;  /* 0x0000480b1e00d986 */ /* 0x000fe2000c10110e */
[----:B--2---:R-:W-:Y:S01]  /*e0f0*/  FMUL R2, R221, UR20 ;  /* 0x00000014dd027c20 */ /* 0x004fe20008400000 */
[----:B------:R-:W-:Y:S02]  /*e100*/  FMUL R0, R220, UR20 ;  /* 0x00000014dc007c20 */ /* 0x000fe40008400000 */
[----:B------:R-:W2:Y:S04]  /*e110*/  LDL.LU R220, [R1+0x2c] ;  /* 0x00002c0001dc7983 */ /* 0x000ea80000300800 */
[----:B------:R-:W2:Y:S01]  /*e120*/  LDL.LU R221, [R1+0x30] ;  /* 0x0000300001dd7983 */ /* 0x000ea20000300800 */
[----:B-1----:R-:W-:Y:S01]  /*e130*/  F2FP.SATFINITE.E4M3.F32.PACK_AB_MERGE_C R5, RZ, R0, RZ ;  /* 0x00000000ff05723e */ /* 0x002fe200048070ff */
[----:B------:R-:W-:Y:S01]  /*e140*/  FMUL R0, R222, UR20 ;  /* 0x00000014de007c20 */ /* 0x000fe20008400000 */
[----:B------:R-:W-:Y:S01]  /*e150*/  FMUL R3, R223, UR20 ;  /* 0x00000014df037c20 */ /* 0x000fe20008400000 */
[----:B0-----:R-:W-:Y:S01]  /*e160*/  F2FP.SATFINITE.E4M3.F32.PACK_AB_MERGE_C R7, RZ, R2, RZ ;  /* 0x00000002ff07723e */ /* 0x001fe200048070ff */
[----:B------:R-:W2:Y:S02]  /*e170*/  LDL.LU R223, [R1+0x34] ;  /* 0x0000340001df7983 */ /* 0x000ea40000300800 */
[----:B------:R-:W-:-:S02]  /*e180*/  F2FP.SATFINITE.E4M3.F32.PACK_AB_MERGE_C R13, RZ, R0, RZ ;  /* 0x00000000ff0d723e */ /* 0x000fc400048070ff */
[----:B------:R-:W2:Y:S01]  /*e190*/  LDL.LU R222, [R1+0x38] ;  /* 0x0000380001de7983 */ /* 0x000ea20000300800 */
[----:B------:R-:W-:Y:S01]  /*e1a0*/  F2FP.SATFINITE.E4M3.F32.PACK_AB_MERGE_C R9, RZ, R3, RZ ;  /* 0x00000003ff09723e */ /* 0x000fe200048070ff */
[----:B------:R-:W-:Y:S02]  /*e1b0*/  FMUL R2, R224, UR20 ;  /* 0x00000014e0027c20 */ /* 0x000fe40008400000 */
[----:B------:R-:W2:Y:S04]  /*e1c0*/  LDL.LU R224, [R1+0x3c] ;  /* 0x00003c0001e07983 */ /* 0x000ea80000300800 */
[----:B------:R-:W-:Y:S01]  /*e1d0*/  @!P6 STG.E.U8 desc[UR14][R30.64+0x49], R5 ;  /* 0x000049051e00e986 */ /* 0x000fe2000c10110e */
[----:B---3--:R-:W-:-:S03]  /*e1e0*/  FMUL R0, R225, UR20 ;  /* 0x00000014e1007c20 */ /* 0x008fc60008400000 */
[----:B------:R0:W-:Y:S04]  /*e1f0*/  @!P3 STG.E.U8 desc[UR14][R28.64+0x50], R7 ;  /* 0x000050071c00b986 */ /* 0x0001e8000c10110e */
[----:B------:R-:W3:Y:S01]  /*e200*/  LDL.LU R225, [R1+0x40] ;  /* 0x0000400001e17983 */ /* 0x000ee20000300800 */
[----:B----4-:R-:W-:-:S03]  /*e210*/  FMUL R3, R227, UR20 ;  /* 0x00000014e3037c20 */ /* 0x010fc60008400000 */
[----:B------:R-:W4:Y:S01]  /*e220*/  LDL.LU R227, [R1+0x44] ;  /* 0x0000440001e37983 */ /* 0x000f220000300800 */
[----:B0-----:R-:W-:Y:S01]  /*e230*/  F2FP.SATFINITE.E4M3.F32.PACK_AB_MERGE_C R7, RZ, R0, RZ ;  /* 0x00000000ff07723e */ /* 0x001fe200048070ff */
[----:B------:R-:W-:Y:S02]  /*e240*/  FMUL R0, R226, UR20 ;  /* 0x00000014e2007c20 */ /* 0x000fe40008400000 */
[----:B------:R-:W4:Y:S01]  /*e250*/  LDL.LU R226, [R1+0x48] ;  /* 0x0000480001e27983 */ /* 0x000f220000300800 */
[C---:B------:R-:W-:Y:S02]  /*e260*/  ISETP.LT.OR P2, PT, R42.reuse, 0x52, !P1 ;  /* 0x000000522a00780c */ /* 0x040fe40004f41670 */
[C---:B------:R-:W-:Y:S01]  /*e270*/  ISETP.LT.OR P6, PT, R42.reuse, 0x52, !P0 ;  /* 0x000000522a00780c */ /* 0x040fe200047c1670 */
[----:B------:R-:W4:Y:S01]  /*e280*/  LDL.LU R218, [R1+0x4c] ;  /* 0x00004c0001da7983 */ /* 0x000f220000300800 */
[----:B------:R-:W-:Y:S02]  /*e290*/  F2FP.SATFINITE.E4M3.F32.PACK_AB_MERGE_C R5, RZ, R2, RZ ;  /* 0x00000002ff05723e */ /* 0x000fe400048070ff */
[----:B------:R-:W-:-:S02]  /*e2a0*/  ISETP.LT.OR P5, PT, R42, 0x51, !P0 ;  /* 0x000000512a00780c */ /* 0x000fc400047a1670 */
[----:B------:R-:W-:Y:S02]  /*e2b0*/  F2FP.SATFINITE.E4M3.F32.PACK_AB_MERGE_C R11, RZ, R0, RZ ;  /* 0x00000000ff0b723e */ /* 0x000fe400048070ff */
[----:B------:R-:W-:-:S03]  /*e2c0*/  ISETP.LT.OR P3, PT, R42, 0x59, !P1 ;  /* 0x000000592a00780c */ /* 0x000fc60004f61670 */
[----:B------:R0:W-:Y:S01]  /*e2d0*/  @!P2 STG.E.U8 desc[UR14][R28.64+0x51], R9 ;  /* 0x000051091c00a986 */ /* 0x0001e2000c10110e */
[----:B------:R-:W-:-:S03]  /*e2e0*/  ISETP.LT.OR P2, PT, R42, 0x5a, !P1 ;  /* 0x0000005a2a00780c */ /* 0x000fc60004f41670 */
[----:B------:R1:W-:Y:S01]  /*e2f0*/  @!P6 STG.E.U8 desc[UR14][R30.64+0x51], R5 ;  /* 0x000051051e00e986 */ /* 0x0003e2000c10110e */
[----:B------:R-:W-:-:S03]  /*e300*/  ISETP.LT.OR P6, PT, R42, 0x5a, !P0 ;  /* 0x0000005a2a00780c */ /* 0x000fc600047c1670 */
[----:B------:R-:W-:Y:S01]  /*e310*/  @!P5 STG.E.U8 desc[UR14][R30.64+0x50], R13 ;  /* 0x0000500d1e00d986 */ /* 0x000fe2000c10110e */
[----:B0-----:R-:W-:-:S03]  /*e320*/  F2FP.SATFINITE.E4M3.F32.PACK_AB_MERGE_C R9, RZ, R3, RZ ;  /* 0x00000003ff09723e */ /* 0x001fc600048070ff */
[----:B------:R0:W-:Y:S04]  /*e330*/  @!P3 STG.E.U8 desc[UR14][R28.64+0x58], R7 ;  /* 0x000058071c00b986 */ /* 0x0001e8000c10110e */
[----:B------:R0:W-:Y:S01]  /*e340*/  @!P2 STG.E.U8 desc[UR14][R28.64+0x59], R9 ;  /* 0x000059091c00a986 */ /* 0x0001e2000c10110e */
[----:B--2---:R-:W-:-:S03]  /*e350*/  FMUL R0, R220, UR20 ;  /* 0x00000014dc007c20 */ /* 0x004fc60008400000 */
[----:B------:R-:W2:Y:S01]  /*e360*/  LDL.LU R220, [R1+0x50] ;  /* 0x0000500001dc7983 */ /* 0x000ea20000300800 */
[----:B------:R-:W-:-:S03]  /*e370*/  FMUL R2, R221, UR20 ;  /* 0x00000014dd027c20 */ /* 0x000fc60008400000 */
[----:B------:R-:W2:Y:S01]  /*e380*/  LDL.LU R221, [R1+0x54] ;  /* 0x0000540001dd7983 */ /* 0x000ea20000300800 */
[----:B-1----:R-:W-:Y:S01]  /*e390*/  F2FP.SATFINITE.E4M3.F32.PACK_AB_MERGE_C R5, RZ, R0, RZ ;  /* 0x00000000ff05723e */ /* 0x002fe200048070ff */
[----:B------:R-:W-:Y:S02]  /*e3a0*/  FMUL R3, R223, UR20 ;  /* 0x00000014df037c20 */ /* 0x000fe40008400000 */
[----:B------:R-:W2:Y:S01]  /*e3b0*/  LDL.LU R223, [R1+0x58] ;  /* 0x0000580001df7983 */ /* 0x000ea20000300800 */
[----:B0-----:R-:W-:Y:S01]  /*e3c0*/  F2FP.SATFINITE.E4M3.F32.PACK_AB_MERGE_C R7, RZ, R2, RZ ;  /* 0x00000002ff07723e */ /* 0x001fe200048070ff */
[----:B------:R-:W-:Y:S01]  /*e3d0*/  FMUL R4, R222, UR20 ;  /* 0x00000014de047c20 */ /* 0x000fe20008400000 */
[----:B------:R-:W-:Y:S01]  /*e3e0*/  F2FP.SATFINITE.E4M3.F32.PACK_AB_MERGE_C R9, RZ, R3, RZ ;  /* 0x00000003ff09723e */ /* 0x000fe200048070ff */
[----:B------:R-:W2:Y:S01]  /*e3f0*/  LDL.LU R222, [R1+0x5c] ;  /* 0x00005c0001de7983 */ /* 0x000ea20000300800 */
[----:B------:R-:W-:-:S03]  /*e400*/  FMUL R0, R224, UR20 ;  /* 0x00000014e0007c20 */ /* 0x000fc60008400000 */
[----:B------:R0:W-:Y:S04]  /*e410*/  @!P6 STG.E.U8 desc[UR14][R30.64+0x59], R5 ;  /* 0x000059051e00e986 */ /* 0x0001e8000c10110e */
[----:B------:R-:W2:Y:S01]  /*e420*/  LDL.LU R224, [R1+0x60] ;  /* 0x0000600001e07983 */ /* 0x000ea20000300800 */
[----:B0-----:R-:W-:Y:S01]  /*e430*/  F2FP.SATFINITE.E4M3.F32.PACK_AB_MERGE_C R5, RZ, R0, RZ ;  /* 0x00000000ff05723e */ /* 0x001fe200048070ff */
[----:B---3--:R-:W-:Y:S02]  /*e440*/  FMUL R2, R225, UR20 ;  /* 0x00000014e1027c20 */ /* 0x008fe40008400000 */
[----:B------:R-:W3:Y:S01]  /*e450*/  LDL.LU R225, [R1+0x64] ;  /* 0x0000640001e17983 */ /* 0x000ee20000300800 */
[----:B----4-:R-:W-:-:S03]  /*e460*/  FMUL R3, R227, UR20 ;  /* 0x00000014e3037c20 */ /* 0x010fc60008400000 */
[----:B------:R-:W4:Y:S01]  /*e470*/  LDL.LU R227, [R1+0x68] ;  /* 0x0000680001e37983 */ /* 0x000f220000300800 */
[----:B------:R-:W-:-:S03]  /*e480*/  FMUL R0, R226, UR20 ;  /* 0x00000014e2007c20 */ /* 0x000fc60008400000 */
[----:B------:R-:W4:Y:S01]  /*e490*/  LDL.LU R226, [R1+0x6c] ;  /* 0x00006c0001e27983 */ /* 0x000f220000300800 */
[C---:B------:R-:W-:Y:S02]  /*e4a0*/  ISETP.LT.OR P5, PT, R42.reuse, 0x59, !P0 ;  /* 0x000000592a00780c */ /* 0x040fe400047a1670 */
[C---:B------:R-:W-:Y:S02]  /*e4b0*/  ISETP.LT.OR P2, PT, R42.reuse, 0x62, !P1 ;  /* 0x000000622a00780c */ /* 0x040fe40004f41670 */
[C---:B------:R-:W-:Y:S02]  /*e4c0*/  ISETP.LT.OR P3, PT, R42.reuse, 0x61, !P1 ;  /* 0x000000612a00780c */ /* 0x040fe40004f61670 */
[----:B------:R-:W-:-:S07]  /*e4d0*/  ISETP.LT.OR P6, PT, R42, 0x62, !P0 ;  /* 0x000000622a00780c */ /* 0x000fce00047c1670 */
[----:B------:R-:W-:Y:S01]  /*e4e0*/  @!P5 STG.E.U8 desc[UR14][R30.64+0x58], R11 ;  /* 0x0000580b1e00d986 */ /* 0x000fe2000c10110e */
[----:B------:R-:W-:-:S03]  /*e4f0*/  ISETP.LT.OR P5, PT, R42, 0x61, !P0 ;  /* 0x000000612a00780c */ /* 0x000fc600047a1670 */
[----:B------:R0:W-:Y:S01]  /*e500*/  @!P2 STG.E.U8 desc[UR14][R28.64+0x61], R9 ;  /* 0x000061091c00a986 */ /* 0x0001e2000c10110e */
[----:B------:R-:W-:-:S03]  /*e510*/  ISETP.LT.OR P2, PT, R42, 0x6a, !P1 ;  /* 0x0000006a2a00780c */ /* 0x000fc60004f41670 */
[----:B------:R1:W-:Y:S01]  /*e520*/  @!P3 STG.E.U8 desc[UR14][R28.64+0x60], R7 ;  /* 0x000060071c00b986 */ /* 0x0003e2000c10110e */
[----:B------:R-:W-:Y:S02]  /*e530*/  ISETP.LT.OR P3, PT, R42, 0x69, !P1 ;  /* 0x000000692a00780c */ /* 0x000fe40004f61670 */
[----:B------:R-:W-:Y:S01]  /*e540*/  F2FP.SATFINITE.E4M3.F32.PACK_AB_MERGE_C R13, RZ, R4, RZ ;  /* 0x00000004ff0d723e */ /* 0x000fe200048070ff */
[----:B------:R1:W-:Y:S01]  /*e550*/  @!P6 STG.E.U8 desc[UR14][R30.64+0x61], R5 ;  /* 0x000061051e00e986 */ /* 0x0003e2000c10110e */
[----:B0-----:R-:W-:-:S03]  /*e560*/  F2FP.SATFINITE.E4M3.F32.PACK_AB_MERGE_C R9, RZ, R3, RZ ;  /* 0x00000003ff09723e */ /* 0x001fc600048070ff */
[----:B------:R-:W-:Y:S01]  /*e570*/  @!P5 STG.E.U8 desc[UR14][R30.64+0x60], R13 ;  /* 0x0000600d1e00d986 */ /* 0x000fe2000c10110e */
[----:B-1----:R-:W-:-:S03]  /*e580*/  F2FP.SATFINITE.E4M3.F32.PACK_AB_MERGE_C R7, RZ, R2, RZ ;  /* 0x00000002ff07723e */ /* 0x002fc600048070ff */
[----:B------:R-:W-:Y:S01]  /*e590*/  @!P2 STG.E.U8 desc[UR14][R28.64+0x69], R9 ;  /* 0x000069091c00a986 */ /* 0x000fe2000c10110e */
[C---:B------:R-:W-:Y:S02]  /*e5a0*/  ISETP.LT.OR P5, PT, R42.reuse, 0x69, !P0 ;  /* 0x000000692a00780c */ /* 0x040fe400047a1670 */
[C---:B------:R-:W-:Y:S01]  /*e5b0*/  ISETP.LT.OR P6, PT, R42.reuse, 0x6a, !P0 ;  /* 0x0000006a2a00780c */ /* 0x040fe200047c1670 */
[----:B------:R0:W-:Y:S01]  /*e5c0*/  @!P3 STG.E.U8 desc[UR14][R28.64+0x68], R7 ;  /* 0x000068071c00b986 */ /* 0x0001e2000c10110e */
[----:B------:R-:W-:Y:S01]  /*e5d0*/  ISETP.LT.OR P2, PT, R42, 0x72, !P1 ;  /* 0x000000722a00780c */ /* 0x000fe20004f41670 */
[----:B------:R-:W-:Y:S01]  /*e5e0*/  FMUL R2, R218, UR20 ;  /* 0x00000014da027c20 */ /* 0x000fe20008400000 */
[----:B------:R-:W-:Y:S02]  /*e5f0*/  ISETP.LT.OR P3, PT, R42, 0x71, !P1 ;  /* 0x000000712a00780c */ /* 0x000fe40004f61670 */
[----:B------:R-:W-:Y:S02]  /*e600*/  F2FP.SATFINITE.E4M3.F32.PACK_AB_MERGE_C R11, RZ, R0, RZ ;  /* 0x00000000ff0b723e */ /* 0x000fe400048070ff */
[----:B------:R-:W-:-:S03]  /*e610*/  F2FP.SATFINITE.E4M3.F32.PACK_AB_MERGE_C R5, RZ, R2, RZ ;  /* 0x00000002ff05723e */ /* 0x000fc600048070ff */
[----:B------:R-:W-:Y:S01]  /*e620*/  @!P5 STG.E.U8 desc[UR14][R30.64+0x68], R11 ;  /* 0x0000680b1e00d986 */ /* 0x000fe2000c10110e */
[----:B------:R-:W-:-:S03]  /*e630*/  ISETP.LT.OR P5, PT, R42, 0x71, !P0 ;  /* 0x000000712a00780c */ /* 0x000fc600047a1670 */
[----:B------:R-:W-:Y:S01]  /*e640*/  @!P6 STG.E.U8 desc[UR14][R30.64+0x69], R5 ;  /* 0x000069051e00e986 */ /* 0x000fe2000c10110e */
[----:B------:R-:W-:Y:S01]  /*e650*/  ISETP.LT.OR P6, PT, R42, 0x72, !P0 ;  /* 0x000000722a00780c */ /* 0x000fe200047c1670 */
[----:B--2---:R-:W-:Y:S01]  /*e660*/  FMUL R0, R220, UR20 ;  /* 0x00000014dc007c20 */ /* 0x004fe20008400000 */
[----:B------:R-:W-:-:S04]  /*e670*/  FMUL R3, R221, UR20 ;  /* 0x00000014dd037c20 */ /* 0x000fc80008400000 */
[----:B0-----:R-:W-:Y:S02]  /*e680*/  F2FP.SATFINITE.E4M3.F32.PACK_AB_MERGE_C R7, RZ, R0, RZ ;  /* 0x00000000ff07723e */ /* 0x001fe400048070ff */
[----:B------:R-:W-:Y:S01]  /*e690*/  F2FP.SATFINITE.E4M3.F32.PACK_AB_MERGE_C R9, RZ, R3, RZ ;  /* 0x00000003ff09723e */ /* 0x000fe200048070ff */
[----:B------:R-:W-:Y:S02]  /*e6a0*/  FMUL R0, R223, UR20 ;  /* 0x00000014df007c20 */ /* 0x000fe40008400000 */
[----:B------:R0:W-:Y:S01]  /*e6b0*/  @!P3 STG.E.U8 desc[UR14][R28.64+0x70], R7 ;  /* 0x000070071c00b986 */ /* 0x0001e2000c10110e */
[----:B------:R-:W-:-:S03]  /*e6c0*/  ISETP.LT.OR P3, PT, R42, 0x79, !P0 ;  /* 0x000000792a00780c */ /* 0x000fc60004761670 */
[----:B------:R1:W-:Y:S01]  /*e6d0*/  @!P2 STG.E.U8 desc[UR14][R28.64+0x71], R9 ;  /* 0x000071091c00a986 */ /* 0x0003e2000c10110e */
[C---:B------:R-:W-:Y:S02]  /*e6e0*/  ISETP.LT.OR P2, PT, R42.reuse, 0x79, !P1 ;  /* 0x000000792a00780c */ /* 0x040fe40004f41670 */
[----:B------:R-:W-:Y:S02]  /*e6f0*/  ISETP.LT.OR P1, PT, R42, 0x7a, !P1 ;  /* 0x0000007a2a00780c */ /* 0x000fe40004f21670 */
[----:B------:R-:W-:Y:S01]  /*e700*/  F2FP.SATFINITE.E4M3.F32.PACK_AB_MERGE_C R13, RZ, R0, RZ ;  /* 0x00000000ff0d723e */ /* 0x000fe200048070ff */
[----:B------:R-:W-:Y:S01]  /*e710*/  FMUL R0, R222, UR20 ;  /* 0x00000014de007c20 */ /* 0x000fe20008400000 */
[----:B------:R-:W-:Y:S01]  /*e720*/  ISETP.LT.OR P0, PT, R42, 0x7a, !P0 ;  /* 0x0000007a2a00780c */ /* 0x000fe20004701670 */
[----:B------:R-:W-:-:S03]  /*e730*/  FMUL R2, R224, UR20 ;  /* 0x00000014e0027c20 */ /* 0x000fc60008400000 */
[----:B0-----:R-:W-:Y:S02]  /*e740*/  F2FP.SATFINITE.E4M3.F32.PACK_AB_MERGE_C R7, RZ, R0, RZ ;  /* 0x00000000ff07723e */ /* 0x001fe400048070ff */
[----:B-1----:R-:W-:Y:S01]  /*e750*/  F2FP.SATFINITE.E4M3.F32.PACK_AB_MERGE_C R9, RZ, R2, RZ ;  /* 0x00000002ff09723e */ /* 0x002fe200048070ff */
[----:B---3--:R-:W-:Y:S01]  /*e760*/  FMUL R3, R225, UR20 ;  /* 0x00000014e1037c20 */ /* 0x008fe20008400000 */
[----:B----4-:R-:W-:Y:S01]  /*e770*/  FMUL R4, R227, UR20 ;  /* 0x00000014e3047c20 */ /* 0x010fe20008400000 */
[----:B------:R-:W-:-:S03]  /*e780*/  FMUL R5, R226, UR20 ;  /* 0x00000014e2057c20 */ /* 0x000fc60008400000 */
[----:B------:R-:W-:Y:S02]  /*e790*/  F2FP.SATFINITE.E4M3.F32.PACK_AB_MERGE_C R3, RZ, R3, RZ ;  /* 0x00000003ff03723e */ /* 0x000fe400048070ff */
[----:B------:R-:W-:Y:S02]  /*e7a0*/  F2FP.SATFINITE.E4M3.F32.PACK_AB_MERGE_C R11, RZ, R4, RZ ;  /* 0x00000004ff0b723e */ /* 0x000fe400048070ff */
[----:B------:R-:W-:Y:S01]  /*e7b0*/  F2FP.SATFINITE.E4M3.F32.PACK_AB_MERGE_C R5, RZ, R5, RZ ;  /* 0x00000005ff05723e */ /* 0x000fe200048070ff */
[----:B------:R0:W-:Y:S04]  /*e7c0*/  @!P5 STG.E.U8 desc[UR14][R30.64+0x70], R13 ;  /* 0x0000700d1e00d986 */ /* 0x0001e8000c10110e */
[----:B------:R0:W-:Y:S04]  /*e7d0*/  @!P6 STG.E.U8 desc[UR14][R30.64+0x71], R7 ;  /* 0x000071071e00e986 */ /* 0x0001e8000c10110e */
[----:B------:R0:W-:Y:S04]  /*e7e0*/  @!P2 STG.E.U8 desc[UR14][R28.64+0x78], R9 ;  /* 0x000078091c00a986 */ /* 0x0001e8000c10110e */
[----:B------:R0:W-:Y:S04]  /*e7f0*/  @!P1 STG.E.U8 desc[UR14][R28.64+0x79], R3 ;  /* 0x000079031c009986 */ /* 0x0001e8000c10110e */
[----:B------:R0:W-:Y:S04]  /*e800*/  @!P3 STG.E.U8 desc[UR14][R30.64+0x78], R11 ;  /* 0x0000780b1e00b986 */ /* 0x0001e8000c10110e */
[----:B------:R0:W-:Y:S02]  /*e810*/  @!P0 STG.E.U8 desc[UR14][R30.64+0x79], R5 ;  /* 0x000079051e008986 */ /* 0x0001e4000c10110e */
.L_x_293:
[----:B------:R-:W-:Y:S05]  /*e820*/  BSYNC B0 ;  /* 0x0000000000007941 */ /* 0x000fea0003800000 */
.L_x_35:
[----:B0----5:R-:W2:Y:S04]  /*e830*/  LDL.LU R3, [R1+0x78] ;  /* 0x0000780001037983 */ /* 0x021ea80000300800 */
[----:B------:R-:W2:Y:S01]  /*e840*/  LDL.LU R2, [R1+0x7c] ;  /* 0x00007c0001027983 */ /* 0x000ea20000300800 */
[----:B------:R-:W-:Y:S01]  /*e850*/  ULDC UR6, c[0x0][0xc] ;  /* 0x0000030000067ab9 */ /* 0x000fe20000000800 */
[----:B------:R-:W-:Y:S01]  /*e860*/  ULDC UR7, c[0x0][0x10] ;  /* 0x0000040000077ab9 */ /* 0x000fe20000000800 */
[----:B------:R-:W2:Y:S01]  /*e870*/  LDC R5, c[0x0][0x14] ;  /* 0x00000500ff057b82 */ /* 0x000ea20000000800 */
[----:B------:R-:W-:Y:S01]  /*e880*/  UIMAD.WIDE.U32 UR6, UR6, UR7, URZ ;  /* 0x00000007060672a5 */ /* 0x000fe2000f8e003f */
[----:B------:R-:W-:Y:S01]  /*e890*/  PRMT R0, RZ, 0x7610, R0 ;  /* 0x00007610ff007816 */ /* 0x000fe20000000000 */
[----:B------:R-:W-:-:S04]  /*e8a0*/  UMOV UR12, 0xffffffff ;  /* 0xffffffff000c7882 */ /* 0x000fc80000000000 */
[----:B--2---:R-:W-:-:S04]  /*e8b0*/  IMAD.WIDE.U32 R2, R5, UR6, R2 ;  /* 0x0000000605027c25 */ /* 0x004fc8000f8e0002 */
[----:B------:R-:W-:Y:S01]  /*e8c0*/  IMAD R5, R5, UR7, RZ ;  /* 0x0000000705057c24 */ /* 0x000fe2000f8e02ff */
[----:B------:R-:W-:Y:S01]  /*e8d0*/  ULDC.64 UR6, c[0x0][0x650] ;  /* 0x0001940000067ab9 */ /* 0x000fe20000000a00 */
[----:B------:R-:W-:Y:S01]  /*e8e0*/  IMAD.MOV.U32 R19, RZ, RZ, R2 ;  /* 0x000000ffff137224 */ /* 0x000fe200078e0002 */
[----:B------:R-:W-:Y:S01]  /*e8f0*/  ISETP.GE.U32.AND P0, PT, R2, UR6, PT ;  /* 0x0000000602007c0c */ /* 0x000fe2000bf06070 */
[----:B------:R-:W-:Y:S02]  /*e900*/  IMAD.IADD R22, R3, 0x1, R5 ;  /* 0x0000000103167824 */ /* 0x000fe400078e0205 */
[----:B------:R-:W-:-:S03]  /*e910*/  IMAD.MOV.U32 R2, RZ, RZ, -0x1 ;  /* 0xffffffffff027424 */ /* 0x000fc600078e00ff */
[----:B------:R0:W-:Y:S01]  /*e920*/  STL [R1+0x78], R22 ;  /* 0x0000781601007387 */ /* 0x0001e20000100800 */
[----:B------:R-:W-:-:S03]  /*e930*/  ISETP.GE.U32.AND.EX P0, PT, R22, UR7, PT, P0 ;  /* 0x0000000716007c0c */ /* 0x000fc6000bf06100 */
[----:B------:R0:W-:Y:S04]  /*e940*/  STL [R1+0x7c], R19 ;  /* 0x00007c1301007387 */ /* 0x0001e80000100800 */
[----:B------:R0:W-:Y:S06]  /*e950*/  STL [R1+0x80], R2 ;  /* 0x0000800201007387 */ /* 0x0001ec0000100800 */
[----:B------:R-:W-:Y:S05]  /*e960*/  @P0 BRA `(.L_x_294) ;  /* 0x00000004006c0947 */ /* 0x000fea0003800000 */
[----:B------:R-:W2:Y:S01]  /*e970*/  S2R R14, SR_CTAID.X ;  /* 0x00000000000e7919 */ /* 0x000ea20000002500 */
[----:B------:R-:W5:Y:S01]  /*e980*/  LDC.64 R8, c[0x0][0x628] ;  /* 0x00018a00ff087b82 */ /* 0x000f620000000a00 */
[----:B------:R-:W-:Y:S01]  /*e990*/  ULDC UR6, c[0x0][0x150] ;  /* 0x0000540000067ab9 */ /* 0x000fe20000000800 */
[----:B------:R-:W-:Y:S01]  /*e9a0*/  IMAD.MOV.U32 R6, RZ, RZ, R19 ;  /* 0x000000ffff067224 */ /* 0x000fe200078e0013 */
[----:B------:R-:W0:Y:S01]  /*e9b0*/  S2R R16, SR_CTAID.Y ;  /* 0x0000000000107919 */ /* 0x000e220000002600 */
[----:B------:R-:W-:-:S04]  /*e9c0*/  IMAD.MOV.U32 R7, RZ, RZ, R22 ;  /* 0x000000ffff077224 */ /* 0x000fc800078e0016 */
[----:B------:R-:W0:Y:S08]  /*e9d0*/  LDC R17, c[0x0][0x144] ;  /* 0x00005100ff117b82 */ /* 0x000e300000000800 */
[----:B------:R-:W0:Y:S08]  /*e9e0*/  LDC R10, c[0x0][0x630] ;  /* 0x00018c00ff0a7b82 */ /* 0x000e300000000800 */
[----:B------:R-:W0:Y:S01]  /*e9f0*/  LDC.64 R12, c[0x0][0x620] ;  /* 0x00018800ff0c7b82 */ /* 0x000e220000000a00 */
[----:B-----5:R-:W-:-:S04]  /*ea00*/  ISETP.NE.U32.AND P0, PT, R8, RZ, PT ;  /* 0x000000ff0800720c */ /* 0x020fc80003f05070 */
[----:B------:R-:W-:Y:S02]  /*ea10*/  ISETP.NE.AND.EX P0, PT, R9, RZ, PT, P0 ;  /* 0x000000ff0900720c */ /* 0x000fe40003f05300 */
[----:B--2---:R-:W-:-:S05]  /*ea20*/  I2FP.F32.U32 R0, R14 ;  /* 0x0000000e00007245 */ /* 0x004fca0000201000 */
[----:B------:R-:W-:-:S04]  /*ea30*/  FMUL R0, R0, UR6 ;  /* 0x0000000600007c20 */ /* 0x000fc80008400000 */
[----:B------:R2:W0:Y:S02]  /*ea40*/  F2I.U32.TRUNC.NTZ R15, R0 ;  /* 0x00000000000f7305 */ /* 0x000424000020f000 */
[----:B------:R-:W-:Y:S05]  /*ea50*/  @!P0 BRA `(.L_x_295) ;  /* 0x0000000000288947 */ /* 0x000fea0003800000 */
[----:B--2---:R-:W2:Y:S02]  /*ea60*/  LDC R0, c[0x0][0x634] ;  /* 0x00018d00ff007b82 */ /* 0x004ea40000000800 */
[----:B--2---:R-:W-:-:S05]  /*ea70*/  IADD3 R7, P0, R19, R0, RZ ;  /* 0x0000000013077210 */ /* 0x004fca0007f1e0ff */
[----:B------:R-:W-:-:S04]  /*ea80*/  IMAD.X R11, RZ, RZ, R22, P0 ;  /* 0x000000ffff0b7224 */ /* 0x000fc800000e0616 */
[----:B0-----:R-:W-:-:S04]  /*ea90*/  IMAD.WIDE.U32 R2, R11, R8, RZ ;  /* 0x000000080b027225 */ /* 0x001fc800078e00ff */
[----:B------:R-:W-:-:S04]  /*eaa0*/  IMAD.WIDE.U32 R4, P0, R7, R9, R2 ;  /* 0x0000000907047225 */ /* 0x000fc80007800002 */
[----:B------:R-:W-:-:S04]  /*eab0*/  IMAD.WIDE.U32 R2, R7, R8, RZ ;  /* 0x0000000807027225 */ /* 0x000fc800078e00ff */
[----:B------:R-:W-:Y:S01]  /*eac0*/  IMAD.X R7, RZ, RZ, RZ, P0 ;  /* 0x000000ffff077224 */ /* 0x000fe200000e06ff */
[----:B------:R-:W-:Y:S01]  /*ead0*/  IADD3 RZ, P0, R3, R4, RZ ;  /* 0x0000000403ff7210 */ /* 0x000fe20007f1e0ff */
[----:B------:R-:W-:-:S04]  /*eae0*/  IMAD.MOV.U32 R6, RZ, RZ, R5 ;  /* 0x000000ffff067224 */ /* 0x000fc800078e0005 */
[----:B------:R-:W-:-:S08]  /*eaf0*/  IMAD.WIDE.U32.X R6, R11, R9, R6, P0 ;  /* 0x000000090b067225 */ /* 0x000fd000000e0406 */
.L_x_295:
[-CC-:B0-----:R-:W-:Y:S01]  /*eb00*/  SHF.R.U64 R24, R6, R10.reuse, R7.reuse ;  /* 0x0000000a06187219 */ /* 0x181fe20000001207 */
[----:B------:R-:W0:Y:S01]  /*eb10*/  LDC.64 R20, c[0x0][0x640] ;  /* 0x00019000ff147b82 */ /* 0x000e220000000a00 */
[----:B--2---:R-:W-:Y:S01]  /*eb20*/  SHF.R.U32.HI R0, RZ, R10, R7 ;  /* 0x0000000aff007219 */ /* 0x004fe20000011607 */
[----:B------:R-:W-:Y:S01]  /*eb30*/  IMAD.MOV.U32 R2, RZ, RZ, R19 ;  /* 0x000000ffff027224 */ /* 0x000fe200078e0013 */
[----:B------:R-:W-:Y:S01]  /*eb40*/  IADD3 R5, P0, RZ, -R24, RZ ;  /* 0x80000018ff057210 */ /* 0x000fe20007f1e0ff */
[----:B------:R-:W-:Y:S01]  /*eb50*/  IMAD.MOV R15, RZ, RZ, -R15 ;  /* 0x000000ffff0f7224 */ /* 0x000fe200078e0a0f */
[----:B------:R-:W-:Y:S01]  /*eb60*/  ULDC UR6, c[0x0][0x154] ;  /* 0x0000550000067ab9 */ /* 0x000fe20000000800 */
[----:B------:R-:W-:Y:S02]  /*eb70*/  IMAD.MOV.U32 R7, RZ, RZ, 0x1 ;  /* 0x00000001ff077424 */ /* 0x000fe400078e00ff */
[----:B------:R-:W2:Y:S01]  /*eb80*/  LDC R4, c[0x0][0x618] ;  /* 0x00018600ff047b82 */ /* 0x000ea20000000800 */
[----:B------:R-:W-:-:S02]  /*eb90*/  IMAD.X R3, RZ, RZ, ~R0, P0 ;  /* 0x000000ffff037224 */ /* 0x000fc400000e0e00 */
[----:B------:R-:W-:Y:S02]  /*eba0*/  IMAD R15, R17, R15, R14 ;  /* 0x0000000f110f7224 */ /* 0x000fe400078e020e */
[-C--:B------:R-:W-:Y:S02]  /*ebb0*/  IMAD R0, R3, R12.reuse, RZ ;  /* 0x0000000c03007224 */ /* 0x080fe400078e02ff */
[----:B------:R-:W-:Y:S01]  /*ebc0*/  IMAD.MOV.U32 R3, RZ, RZ, R22 ;  /* 0x000000ffff037224 */ /* 0x000fe200078e0016 */
[----:B------:R-:W5:Y:S01]  /*ebd0*/  LDC R6, c[0x0][0x608] ;  /* 0x00018200ff067b82 */ /* 0x000f620000000800 */
[----:B------:R-:W-:-:S04]  /*ebe0*/  IMAD.WIDE.U32 R2, R5, R12, R2 ;  /* 0x0000000c05027225 */ /* 0x000fc800078e0002 */
[----:B------:R-:W-:-:S03]  /*ebf0*/  IMAD R5, R5, R13, R0 ;  /* 0x0000000d05057224 */ /* 0x000fc600078e0200 */
[----:B------:R-:W1:Y:S01]  /*ec00*/  LDC R18, c[0x0][0x658] ;  /* 0x00019600ff127b82 */ /* 0x000e620000000800 */
[----:B------:R-:W-:Y:S01]  /*ec10*/  I2FP.F32.U32 R0, R16 ;  /* 0x0000001000007245 */ /* 0x000fe20000201000 */
[----:B------:R-:W-:Y:S01]  /*ec20*/  IMAD.IADD R3, R3, 0x1, R5 ;  /* 0x0000000103037824 */ /* 0x000fe200078e0205 */
[----:B0-----:R-:W-:Y:S01]  /*ec30*/  ISETP.NE.U32.AND P0, PT, R20, RZ, PT ;  /* 0x000000ff1400720c */ /* 0x001fe20003f05070 */
[----:B------:R-:W-:Y:S02]  /*ec40*/  IMAD.MOV.U32 R5, RZ, RZ, -0x1 ;  /* 0xffffffffff057424 */ /* 0x000fe400078e00ff */
[----:B------:R-:W-:Y:S02]  /*ec50*/  FMUL R0, R0, UR6 ;  /* 0x0000000600007c20 */ /* 0x000fe40008400000 */
[----:B------:R-:W0:Y:S01]  /*ec60*/  LDC R13, c[0x0][0x148] ;  /* 0x00005200ff0d7b82 */ /* 0x000e220000000800 */
[----:B--2---:R-:W-:Y:S01]  /*ec70*/  SHF.R.U64 R10, R2, R4, R3 ;  /* 0x00000004020a7219 */ /* 0x004fe20000001203 */
[----:B------:R2:W0:Y:S01]  /*ec80*/  F2I.U32.TRUNC.NTZ R12, R0 ;  /* 0x00000000000c7305 */ /* 0x000422000020f000 */
[----:B------:R-:W-:-:S02]  /*ec90*/  ISETP.NE.AND.EX P0, PT, R21, RZ, PT, P0 ;  /* 0x000000ff1500720c */ /* 0x000fc40003f05300 */
[----:B------:R-:W-:-:S03]  /*eca0*/  SHF.R.U32.HI R3, RZ, R4, R3 ;  /* 0x00000004ff037219 */ /* 0x000fc60000011603 */
[----:B------:R-:W0:Y:S01]  /*ecb0*/  LDC R14, c[0x0][0x600] ;  /* 0x00018000ff0e7b82 */ /* 0x000e220000000800 */
[-CC-:B-----5:R-:W-:Y:S02]  /*ecc0*/  SHF.R.U64 R8, R10, R6.reuse, R3.reuse ;  /* 0x000000060a087219 */ /* 0x1a0fe40000001203 */
[----:B------:R-:W-:-:S05]  /*ecd0*/  SHF.R.U32.HI R3, RZ, R6, R3 ;  /* 0x00000006ff037219 */ /* 0x000fca0000011603 */
[----:B------:R-:W0:Y:S01]  /*ece0*/  LDC R19, c[0x0][0x648] ;  /* 0x00019200ff137b82 */ /* 0x000e220000000800 */
[-CC-:B-1----:R-:W-:Y:S02]  /*ecf0*/  SHF.R.U64 R11, R8, R18.reuse, R3.reuse ;  /* 0x00000012080b7219 */ /* 0x182fe40000001203 */
[-C--:B------:R-:W-:Y:S02]  /*ed00*/  SHF.L.U32 R5, R5, R18.reuse, RZ ;  /* 0x0000001205057219 */ /* 0x080fe400000006ff */
[-C--:B------:R-:W-:Y:S01]  /*ed10*/  SHF.R.U32.HI R3, RZ, R18.reuse, R3 ;  /* 0x00000012ff037219 */ /* 0x080fe20000011603 */
[----:B------:R-:W-:Y:S01]  /*ed20*/  IMAD.MOV.U32 R2, RZ, RZ, R11 ;  /* 0x000000ffff027224 */ /* 0x000fe200078e000b */
[----:B------:R-:W-:Y:S01]  /*ed30*/  SHF.L.U32 R40, R7, R18, RZ ;  /* 0x0000001207287219 */ /* 0x000fe200000006ff */
[----:B------:R-:W1:Y:S01]  /*ed40*/  LDC R22, c[0x0][0x638] ;  /* 0x00018e00ff167b82 */ /* 0x000e620000000800 */
[----:B------:R-:W-:-:S07]  /*ed50*/  LOP3.LUT R17, RZ, R5, RZ, 0x33, !PT ;  /* 0x00000005ff117212 */ /* 0x000fce00078e33ff */
[----:B------:R-:W0:Y:S01]  /*ed60*/  LDC R23, c[0x0][0x610] ;  /* 0x00018400ff177b82 */ /* 0x000e220000000800 */
[----:B--2---:R-:W-:Y:S05]  /*ed70*/  @!P0 BRA `(.L_x_296) ;  /* 0x0000000000288947 */ /* 0x004fea0003800000 */
[----:B------:R-:W2:Y:S02]  /*ed80*/  LDC R0, c[0x0][0x64c] ;  /* 0x00019300ff007b82 */ /* 0x000ea40000000800 */
[----:B--2---:R-:W-:-:S05]  /*ed90*/  IADD3 R7, P0, R11, R0, RZ ;  /* 0x000000000b077210 */ /* 0x004fca0007f1e0ff */
        /* <DEDUP_REMOVED lines=8> */
.L_x_296:
[----:B0-----:R-:W-:Y:S01]  /*ee20*/  SHF.R.U64 R0, R2, R19, R3 ;  /* 0x0000001302007219 */ /* 0x001fe20000001203 */
[----:B------:R-:W-:Y:S01]  /*ee30*/  VIADD R3, R14, 0xffffffff ;  /* 0xffffffff0e037836 */ /* 0x000fe20000000000 */
[----:B------:R-:W-:Y:S01]  /*ee40*/  LOP3.LUT R5, R8, R17, RZ, 0xc0, !PT ;  /* 0x0000001108057212 */ /* 0x000fe200078ec0ff */
[----:B------:R-:W-:Y:S01]  /*ee50*/  IMAD.MOV R12, RZ, RZ, -R12 ;  /* 0x000000ffff0c7224 */ /* 0x000fe200078e0a0c */
[----:B------:R-:W-:Y:S01]  /*ee60*/  R2UR UR12, R24 ;  /* 0x00000000180c72ca */ /* 0x000fe200000e0000 */
[----:B------:R-:W-:Y:S01]  /*ee70*/  IMAD.MOV R2, RZ, RZ, -R0 ;  /* 0x000000ffff027224 */ /* 0x000fe200078e0a00 */
[----:B------:R-:W-:Y:S01]  /*ee80*/  LOP3.LUT R3, R10, R3, RZ, 0xc0, !PT ;  /* 0x000000030a037212 */ /* 0x000fe200078ec0ff */
[----:B------:R-:W-:Y:S02]  /*ee90*/  IMAD R40, R40, R0, R5 ;  /* 0x0000000028287224 */ /* 0x000fe400078e0205 */
[----:B------:R-:W-:Y:S02]  /*eea0*/  @P4 IMAD R15, R13, R12, R16 ;  /* 0x0000000c0d0f4224 */ /* 0x000fe400078e0210 */
[----:B-1----:R-:W-:-:S02]  /*eeb0*/  IMAD R0, R2, R22, R11 ;  /* 0x0000001602007224 */ /* 0x002fc400078e020b */
[----:B------:R-:W-:Y:S02]  /*eec0*/  IMAD R40, R40, R23, R15 ;  /* 0x0000001728287224 */ /* 0x000fe400078e020f */
[----:B------:R-:W-:Y:S02]  /*eed0*/  IMAD R3, R0, R14, R3 ;  /* 0x0000000e00037224 */ /* 0x000fe400078e0203 */
[----:B------:R-:W-:-:S03]  /*eee0*/  IMAD.MOV.U32 R0, RZ, RZ, 0x1 ;  /* 0x00000001ff007424 */ /* 0x000fc600078e00ff */
[----:B------:R-:W-:Y:S02]  /*eef0*/  SEL R2, R3, R40, !P4 ;  /* 0x0000002803027207 */ /* 0x000fe40006000000 */
[----:B------:R-:W-:-:S03]  /*ef00*/  SEL R40, R40, R3, !P4 ;  /* 0x0000000328287207 */ /* 0x000fc60006000000 */
[----:B------:R2:W-:Y:S04]  /*ef10*/  STL [R1+0x80], R2 ;  /* 0x0000800201007387 */ /* 0x0005e80000100800 */
.L_x_294:
[----:B------:R-:W-:Y:S01]  /*ef20*/  UIADD3 UR5, UR9, UR5, URZ ;  /* 0x0000000509057290 */ /* 0x000fe2000fffe03f */
[----:B------:R0:W-:Y:S01]  /*ef30*/  STL [R1+0x84], R40 ;  /* 0x0000842801007387 */ /* 0x0001e20000100800 */
[----:B------:R-:W-:Y:S02]  /*ef40*/  LOP3.LUT P0, RZ, R0, 0xff, RZ, 0xc0, !PT ;  /* 0x000000ff00ff7812 */ /* 0x000fe4000780c0ff */
[----:B------:R-:W-:Y:S02]  /*ef50*/  USHF.R.U32.HI UR6, URZ, 0x2, UR5 ;  /* 0x000000023f067899 */ /* 0x000fe40008011605 */
[----:B------:R-:W-:Y:S02]  /*ef60*/  UISETP.GT.U32.AND UP0, UPT, UR5, 0x3, UPT ;  /* 0x000000030500788c */ /* 0x000fe4000bf04070 */
[----:B------:R-:W-:Y:S02]  /*ef70*/  ULOP3.LUT UR6, UR6, 0x1, URZ, 0xc0, !UPT ;  /* 0x0000000106067892 */ /* 0x000fe4000f8ec03f */
[----:B------:R-:W-:-:S02]  /*ef80*/  UISETP.LT.U32.AND UP0, UPT, UR9, 0x4, UP0 ;  /* 0x000000040900788c */ /* 0x000fc40008701070 */
[----:B------:R-:W-:Y:S02]  /*ef90*/  UISETP.NE.U32.AND UP1, UPT, UR6, 0x1, UPT ;  /* 0x000000010600788c */ /* 0x000fe4000bf25070 */
[----:B------:R-:W-:Y:S02]  /*efa0*/  USEL UR7, URZ, 0x1, !UP0 ;  /* 0x000000013f077887 */ /* 0x000fe4000c000000 */
[----:B------:R-:W-:Y:S02]  /*efb0*/  UISETP.GT.U32.AND UP1, UPT, UR9, 0x3, !UP1 ;  /* 0x000000030900788c */ /* 0x000fe4000cf24070 */
[----:B------:R-:W-:Y:S02]  /*efc0*/  ULOP3.LUT UR5, UR5, 0x3, URZ, 0xc0, !UPT ;  /* 0x0000000305057892 */ /* 0x000fe4000f8ec03f */
[----:B------:R-:W-:-:S04]  /*efd0*/  USEL UR6, URZ, 0x1, !UP1 ;  /* 0x000000013f067887 */ /* 0x000fc8000c800000 */
[----:B------:R-:W-:Y:S01]  /*efe0*/  ULOP3.LUT UR4, UR6, UR4, UR7, 0x96, !UPT ;  /* 0x0000000406047292 */ /* 0x000fe2000f8e9607 */
[----:B0-----:R-:W-:Y:S11]  /*eff0*/  @P0 BRA `(.L_x_297) ;  /* 0xffffff2000bc0947 */ /* 0x001ff6000383ffff */
[----:B------:R-:W-:Y:S05]  /*f000*/  EXIT ;  /* 0x000000000000794d */ /* 0x000fea0003800000 */
.L_x_7:
[----:B------:R-:W2:Y:S01]  /*f010*/  LDL R18, [R1+0x7c] ;  /* 0x00007c0001127983 */ /* 0x000ea20000100800 */
[----:B------:R-:W-:-:S03]  /*f020*/  ULDC.64 UR4, c[0x0][0x650] ;  /* 0x0001940000047ab9 */ /* 0x000fc60000000a00 */
[----:B------:R-:W3:Y:S01]  /*f030*/  LDL R22, [R1+0x78] ;  /* 0x0000780001167983 */ /* 0x000ee20000100800 */
[----:B------:R-:W-:Y:S01]  /*f040*/  PRMT R4, RZ, 0x7610, R4 ;  /* 0x00007610ff047816 */ /* 0x000fe20000000004 */
[----:B------:R-:W-:Y:S02]  /*f050*/  IMAD.MOV.U32 R5, RZ, RZ, -0x1 ;  /* 0xffffffffff057424 */ /* 0x000fe400078e00ff */
[----:B------:R-:W-:Y:S02]  /*f060*/  IMAD.MOV.U32 R14, RZ, RZ, -0x1 ;  /* 0xffffffffff0e7424 */ /* 0x000fe400078e00ff */
[----:B------:R-:W-:Y:S01]  /*f070*/  IMAD.MOV.U32 R6, RZ, RZ, -0x1 ;  /* 0xffffffffff067424 */ /* 0x000fe200078e00ff */
[----:B--2---:R-:W-:-:S04]  /*f080*/  ISETP.GE.U32.AND P0, PT, R18, UR4, PT ;  /* 0x0000000412007c0c */ /* 0x004fc8000bf06070 */
[----:B---3--:R-:W-:-:S13]  /*f090*/  ISETP.GE.U32.AND.EX P0, PT, R22, UR5, PT, P0 ;  /* 0x0000000516007c0c */ /* 0x008fda000bf06100 */
[----:B------:R-:W-:Y:S05]  /*f0a0*/  @P0 BRA `(.L_x_298) ;  /* 0x00000004002c0947 */ /* 0x000fea0003800000 */
        /* <DEDUP_REMOVED lines=18> */
.L_x_299:
[----:B------:R-:W1:Y:S01]  /*f1d0*/  LDC.64 R20, c[0x0][0x640] ;  /* 0x00019000ff147b82 */ /* 0x000e620000000a00 */
[-CC-:B------:R-:W-:Y:S01]  /*f1e0*/  SHF.R.U64 R15, R8, R10.reuse, R9.reuse ;  /* 0x0000000a080f7219 */ /* 0x180fe20000001209 */
[----:B------:R-:W-:Y:S01]  /*f1f0*/  IMAD.MOV.U32 R24, RZ, RZ, 0x1 ;  /* 0x00000001ff187424 */ /* 0x000fe200078e00ff */
[----:B------:R-:W-:Y:S02]  /*f200*/  SHF.R.U32.HI R4, RZ, R10, R9 ;  /* 0x0000000aff047219 */ /* 0x000fe40000011609 */
[----:B------:R-:W-:-:S03]  /*f210*/  IADD3 R7, P0, RZ, -R15, RZ ;  /* 0x8000000fff077210 */ /* 0x000fc60007f1e0ff */
[----:B------:R-:W2:Y:S02]  /*f220*/  LDC R8, c[0x0][0x618] ;  /* 0x00018600ff087b82 */ /* 0x000ea40000000800 */
[----:B------:R-:W-:Y:S02]  /*f230*/  IMAD.X R5, RZ, RZ, ~R4, P0 ;  /* 0x000000ffff057224 */ /* 0x000fe400000e0e04 */
[----:B------:R-:W-:Y:S02]  /*f240*/  IMAD.MOV.U32 R4, RZ, RZ, R18 ;  /* 0x000000ffff047224 */ /* 0x000fe400078e0012 */
[-C--:B------:R-:W-:Y:S02]  /*f250*/  IMAD R6, R5, R16.reuse, RZ ;  /* 0x0000001005067224 */ /* 0x080fe400078e02ff */
[----:B------:R-:W3:Y:S01]  /*f260*/  LDC R14, c[0x0][0x608] ;  /* 0x00018200ff0e7b82 */ /* 0x000ee20000000800 */
[----:B------:R-:W-:Y:S02]  /*f270*/  IMAD.MOV.U32 R5, RZ, RZ, R22 ;  /* 0x000000ffff057224 */ /* 0x000fe400078e0016 */
[----:B------:R-:W-:-:S05]  /*f280*/  IMAD.WIDE.U32 R4, R7, R16, R4 ;  /* 0x0000001007047225 */ /* 0x000fca00078e0004 */
[----:B0-----:R-:W0:Y:S01]  /*f290*/  LDC R19, c[0x0][0x658] ;  /* 0x00019600ff137b82 */ /* 0x001e220000000800 */
[----:B------:R-:W-:Y:S01]  /*f2a0*/  IMAD R7, R7, R17, R6 ;  /* 0x0000001107077224 */ /* 0x000fe200078e0206 */
[----:B-1----:R-:W-:Y:S01]  /*f2b0*/  ISETP.NE.U32.AND P0, PT, R20, RZ, PT ;  /* 0x000000ff1400720c */ /* 0x002fe20003f05070 */
[----:B------:R-:W-:Y:S02]  /*f2c0*/  IMAD.MOV.U32 R6, RZ, RZ, -0x1 ;  /* 0xffffffffff067424 */ /* 0x000fe400078e00ff */
[----:B------:R-:W-:Y:S01]  /*f2d0*/  IMAD.IADD R5, R5, 0x1, R7 ;  /* 0x0000000105057824 */ /* 0x000fe200078e0207 */
[----:B------:R-:W-:Y:S02]  /*f2e0*/  ISETP.NE.AND.EX P0, PT, R21, RZ, PT, P0 ;  /* 0x000000ff1500720c */ /* 0x000fe40003f05300 */
[----:B------:R-:W1:Y:S02]  /*f2f0*/  LDC R16, c[0x0][0x600] ;  /* 0x00018000ff107b82 */ /* 0x000e640000000800 */
[----:B--2---:R-:W-:-:S02]  /*f300*/  SHF.R.U64 R10, R4, R8, R5 ;  /* 0x00000008040a7219 */ /* 0x004fc40000001205 */
[----:B------:R-:W-:-:S04]  /*f310*/  SHF.R.U32.HI R5, RZ, R8, R5 ;  /* 0x00000008ff057219 */ /* 0x000fc80000011605 */
[----:B------:R-:W2:Y:S01]  /*f320*/  LDC R18, c[0x0][0x648] ;  /* 0x00019200ff127b82 */ /* 0x000ea20000000800 */
[-CC-:B---3--:R-:W-:Y:S02]  /*f330*/  SHF.R.U64 R17, R10, R14.reuse, R5.reuse ;  /* 0x0000000e0a117219 */ /* 0x188fe40000001205 */
[----:B------:R-:W-:-:S05]  /*f340*/  SHF.R.U32.HI R4, RZ, R14, R5 ;  /* 0x0000000eff047219 */ /* 0x000fca0000011605 */
[----:B------:R-:W3:Y:S01]  /*f350*/  LDC R22, c[0x0][0x638] ;  /* 0x00018e00ff167b82 */ /* 0x000ee20000000800 */
[-CC-:B0-----:R-:W-:Y:S02]  /*f360*/  SHF.R.U64 R14, R17, R19.reuse, R4.reuse ;  /* 0x00000013110e7219 */ /* 0x181fe40000001204 */
[-C--:B------:R-:W-:Y:S02]  /*f370*/  SHF.L.U32 R6, R6, R19.reuse, RZ ;  /* 0x0000001306067219 */ /* 0x080fe400000006ff */
[----:B------:R-:W-:Y:S01]  /*f380*/  SHF.R.U32.HI R5, RZ, R19, R4 ;  /* 0x00000013ff057219 */ /* 0x000fe20000011604 */
[----:B------:R-:W-:Y:S01]  /*f390*/  IMAD.MOV.U32 R4, RZ, RZ, R14 ;  /* 0x000000ffff047224 */ /* 0x000fe200078e000e */
[----:B------:R-:W-:Y:S01]  /*f3a0*/  LOP3.LUT R26, RZ, R6, RZ, 0x33, !PT ;  /* 0x00000006ff1a7212 */ /* 0x000fe200078e33ff */
[----:B------:R-:W0:Y:S01]  /*f3b0*/  LDC R23, c[0x0][0x610] ;  /* 0x00018400ff177b82 */ /* 0x000e220000000800 */
[----:B------:R-:W-:Y:S05]  /*f3c0*/  @!P0 BRA `(.L_x_300) ;  /* 0x0000000000288947 */ /* 0x000fea0003800000 */
        /* <DEDUP_REMOVED lines=10> */
.L_x_300:
[----:B--2---:R-:W-:Y:S01]  /*f470*/  SHF.R.U64 R4, R4, R18, R5 ;  /* 0x0000001204047219 */ /* 0x004fe20000001205 */
[----:B-1----:R-:W-:Y:S01]  /*f480*/  VIADD R7, R16, 0xffffffff ;  /* 0xffffffff10077836 */ /* 0x002fe20000000000 */
[----:B------:R-:W-:Y:S01]  /*f490*/  SHF.L.U32 R24, R24, R19, RZ ;  /* 0x0000001318187219 */ /* 0x000fe200000006ff */
[----:B------:R-:W-:Y:S01]  /*f4a0*/  @P4 IMAD R0, R11, R12, R2 ;  /* 0x0000000c0b004224 */ /* 0x000fe200078e0202 */
[----:B------:R-:W-:Y:S01]  /*f4b0*/  LOP3.LUT R3, R17, R26, RZ, 0xc0, !PT ;  /* 0x0000001a11037212 */ /* 0x000fe200078ec0ff */
[----:B------:R-:W-:Y:S01]  /*f4c0*/  IMAD.MOV R5, RZ, RZ, -R4 ;  /* 0x000000ffff057224 */ /* 0x000fe200078e0a04 */
[----:B------:R-:W-:Y:S01]  /*f4d0*/  LOP3.LUT R7, R10, R7, RZ, 0xc0, !PT ;  /* 0x000000070a077212 */ /* 0x000fe200078ec0ff */
[----:B------:R-:W-:Y:S02]  /*f4e0*/  IMAD.MOV.U32 R6, RZ, RZ, R15 ;  /* 0x000000ffff067224 */ /* 0x000fe400078e000f */
[----:B------:R-:W-:Y:S02]  /*f4f0*/  IMAD R3, R24, R4, R3 ;  /* 0x0000000418037224 */ /* 0x000fe400078e0203 */
[----:B---3--:R-:W-:-:S02]  /*f500*/  IMAD R2, R5, R22, R14 ;  /* 0x0000001605027224 */ /* 0x008fc400078e020e */
[----:B0-----:R-:W-:Y:S02]  /*f510*/  IMAD R0, R3, R23, R0 ;  /* 0x0000001703007224 */ /* 0x001fe400078e0200 */
[----:B------:R-:W-:Y:S02]  /*f520*/  IMAD R5, R2, R16, R7 ;  /* 0x0000001002057224 */ /* 0x000fe400078e0207 */
[----:B------:R-:W-:-:S03]  /*f530*/  IMAD.MOV.U32 R4, RZ, RZ, 0x1 ;  /* 0x00000001ff047424 */ /* 0x000fc600078e00ff */
[----:B------:R-:W-:Y:S02]  /*f540*/  SEL R14, R5, R0, !P4 ;  /* 0x00000000050e7207 */ /* 0x000fe40006000000 */
[----:B------:R-:W-:-:S07]  /*f550*/  SEL R5, R0, R5, !P4 ;  /* 0x0000000500057207 */ /* 0x000fce0006000000 */
.L_x_298:
[----:B------:R-:W-:-:S08]  /*f560*/  NOP ;  /* 0x0000000000007918 */ /* 0x000fd00000000000 */
[----:B0-----:R-:W0:-:S00]  /*f570*/  USETMAXREG.DEALLOC.CTAPOOL 0x28 ;  /* 0x00000028000079c8 */ /* 0x001e0000080e0500 */
[----:B------:R-:W-:-:S13]  /*f580*/  ISETP.NE.AND P0, PT, RZ, UR8, PT ;  /* 0x00000008ff007c0c */ /* 0x000fda000bf05270 */
[----:B------:R-:W-:Y:S05]  /*f590*/  @P0 EXIT ;  /* 0x000000000000094d */ /* 0x000fea0003800000 */
[----:B0-----:R-:W-:Y:S01]  /*f5a0*/  LOP3.LUT P0, RZ, R4, 0xff, RZ, 0xc0, !PT ;  /* 0x000000ff04ff7812 */ /* 0x001fe2000780c0ff */
[----:B------:R-:W-:Y:S02]  /*f5b0*/  IMAD.MOV.U32 R12, RZ, RZ, 0x1 ;  /* 0x00000001ff0c7424 */ /* 0x000fe400078e00ff */
[----:B------:R-:W-:-:S10]  /*f5c0*/  IMAD.MOV.U32 R11, RZ, RZ, RZ ;  /* 0x000000ffff0b7224 */ /* 0x000fd400078e00ff */
[----:B------:R-:W-:Y:S05]  /*f5d0*/  @!P0 BRA `(.L_x_301) ;  /* 0x0000000c00648947 */ /* 0x000fea0003800000 */
[----:B------:R-:W0:Y:S01]  /*f5e0*/  S2R R8, SR_CgaCtaId ;  /* 0x0000000000087919 */ /* 0x000e220000008800 */
[----:B------:R-:W-:Y:S01]  /*f5f0*/  ULDC UR4, c[0x0][0x28c] ;  /* 0x0000a30000047ab9 */ /* 0x000fe20000000800 */
[----:B------:R-:W-:Y:S01]  /*f600*/  ULDC UR6, c[0x0][0x658] ;  /* 0x0001960000067ab9 */ /* 0x000fe20000000800 */
[----:B------:R-:W-:Y:S01]  /*f610*/  UIADD3 UR10, UR4, 0x7f, URZ ;  /* 0x0000007f040a7890 */ /* 0x000fe2000fffe03f */
[----:B------:R-:W-:Y:S01]  /*f620*/  BSSY B0, `(.L_x_301) ;  /* 0x00000d4000007945 */ /* 0x000fe20003800000 */
[----:B------:R-:W-:Y:S01]  /*f630*/  UMOV UR7, 0xffffffff ;  /* 0xffffffff00077882 */ /* 0x000fe20000000000 */
[----:B------:R-:W-:Y:S01]  /*f640*/  ULDC UR5, c[0x0][0x600] ;  /* 0x0001800000057ab9 */ /* 0x000fe20000000800 */
[----:B------:R-:W-:Y:S01]  /*f650*/  UMOV UR9, 0x1 ;  /* 0x0000000100097882 */ /* 0x000fe20000000000 */
[----:B------:R-:W-:Y:S01]  /*f660*/  USHF.L.U32 UR7, UR7, UR6, URZ ;  /* 0x0000000607077299 */ /* 0x000fe2000800063f */
[----:B------:R-:W-:Y:S01]  /*f670*/  IMAD.MOV.U32 R10, RZ, RZ, 0x1 ;  /* 0x00000001ff0a7424 */ /* 0x000fe200078e00ff */
[----:B------:R-:W-:Y:S01]  /*f680*/  UIADD3 UR4, UR5, -0x1, URZ ;  /* 0xffffffff05047890 */ /* 0x000fe2000fffe03f */
[----:B------:R-:W-:Y:S01]  /*f690*/  IMAD.MOV.U32 R12, RZ, RZ, 0x1 ;  /* 0x00000001ff0c7424 */ /* 0x000fe200078e00ff */
[----:B------:R-:W-:Y:S01]  /*f6a0*/  USHF.R.S32.HI UR11, URZ, 0x1f, UR10 ;  /* 0x0000001f3f0b7899 */ /* 0x000fe2000801140a */
[----:B------:R-:W-:Y:S01]  /*f6b0*/  IMAD.MOV.U32 R11, RZ, RZ, RZ ;  /* 0x000000ffff0b7224 */ /* 0x000fe200078e00ff */
[----:B------:R-:W-:Y:S01]  /*f6c0*/  ULDC UR8, c[0x0][0xc] ;  /* 0x0000030000087ab9 */ /* 0x000fe20000000800 */
[----:B------:R-:W-:-:S02]  /*f6d0*/  USHF.L.U32 UR5, UR9, UR6, URZ ;  /* 0x0000000609057299 */ /* 0x000fc4000800063f */
[----:B------:R-:W-:Y:S01]  /*f6e0*/  ULEA.HI UR11, UR11, UR10, URZ, 0x7 ;  /* 0x0000000a0b0b7291 */ /* 0x000fe2000f8f383f */
[----:B------:R-:W-:Y:S01]  /*f6f0*/  ULDC UR9, c[0x0][0x10] ;  /* 0x0000040000097ab9 */ /* 0x000fe20000000800 */
[----:B------:R-:W-:Y:S02]  /*f700*/  ULOP3.LUT UR6, URZ, UR7, URZ, 0x33, !UPT ;  /* 0x000000073f067292 */ /* 0x000fe4000f8e333f */
[----:B------:R-:W-:Y:S01]  /*f710*/  UIMAD.WIDE.U32 UR8, UR8, UR9, URZ ;  /* 0x00000009080872a5 */ /* 0x000fe2000f8e003f */
[----:B------:R-:W-:Y:S01]  /*f720*/  ULDC UR7, c[0x0][0x14] ;  /* 0x0000050000077ab9 */ /* 0x000fe20000000800 */
[----:B------:R-:W-:Y:S02]  /*f730*/  USHF.R.S32.HI UR20, URZ, 0x7, UR11 ;  /* 0x000000073f147899 */ /* 0x000fe4000801140b */
[----:B------:R-:W-:Y:S02]  /*f740*/  UIMAD.WIDE.U32 UR22, UR8, UR7, URZ ;  /* 0x00000007081672a5 */ /* 0x000fe4000f8e003f */
[----:B------:R-:W-:-:S02]  /*f750*/  UIMAD UR18, UR9, UR7, URZ ;  /* 0x00000007091272a4 */ /* 0x000fc4000f8e023f */
[----:B------:R-:W-:Y:S01]  /*f760*/  ULOP3.LUT UR26, UR13, 0x2, URZ, 0xfc, !UPT ;  /* 0x000000020d1a7892 */ /* 0x000fe2000f8efc3f */
[C---:B0-----:R-:W-:Y:S01]  /*f770*/  IMAD.SHL.U32 R9, R8.reuse, 0x40, RZ ;  /* 0x0000004008097824 */ /* 0x041fe200078e00ff */
[----:B------:R-:W-:Y:S01]  /*f780*/  UIADD3 UR18, UR23, UR18, URZ ;  /* 0x0000001217127290 */ /* 0x000fe2000fffe03f */
[----:B------:R-:W-:Y:S01]  /*f790*/  IMAD.SHL.U32 R8, R8, 0x2000, RZ ;  /* 0x0000200008087824 */ /* 0x000fe200078e00ff */
[----:B------:R-:W-:Y:S02]  /*f7a0*/  UIADD3 UR27, UR20, 0x1, URZ ;  /* 0x00000001141b7890 */ /* 0x000fe4000fffe03f */
[----:B------:R-:W-:Y:S01]  /*f7b0*/  LOP3.LUT R9, R9, 0x40, RZ, 0xc0, !PT ;  /* 0x0000004009097812 */ /* 0x000fe200078ec0ff */
[----:B------:R-:W-:Y:S01]  /*f7c0*/  ULDC.64 UR24, c[0x0][0x198] ;  /* 0x0000660000187ab9 */ /* 0x000fe20000000a00 */
[----:B------:R-:W-:-:S08]  /*f7d0*/  LOP3.LUT R8, R8, 0x2000, RZ, 0xc0, !PT ;  /* 0x0000200008087812 */ /* 0x000fd000078ec0ff */
.L_x_312:
[----:B------:R-:W-:-:S03]  /*f7e0*/  UMOV UR7, 0xffffffff ;  /* 0xffffffff00077882 */ /* 0x000fc60000000000 */
[----:B------:R-:W-:Y:S05]  /*f7f0*/  BRA.DIV UR7, `(.L_x_302) ;  /* 0x0000000e07d87947 */ /* 0x000fea000b800000 */
[----:B------:R-:W-:-:S13]  /*f800*/  ELECT P0, URZ, PT ;  /* 0x00000000003f782f */ /* 0x000fda0003800000 */
.L_x_323:
[----:B------:R-:W0:Y:S01]  /*f810*/  LDC R0, c[0x0][0x28c] ;  /* 0x0000a300ff007b82 */ /* 0x000e220000000800 */
[----:B------:R-:W-:Y:S01]  /*f820*/  BSSY B1, `(.L_x_303) ;  /* 0x000003a000017945 */ /* 0x000fe20003800000 */
[----:B0-----:R-:W-:-:S13]  /*f830*/  ISETP.LT.OR P0, PT, R0, 0x1, !P0 ;  /* 0x000000010000780c */ /* 0x001fda0004701670 */
[----:B------:R-:W-:Y:S05]  /*f840*/  @P0 BRA `(.L_x_304) ;  /* 0x0000000000dc0947 */ /* 0x000fea0003800000 */
[----:B------:R-:W-:Y:S02]  /*f850*/  IMAD R14, R14, 0x80, R9 ;  /* 0x000000800e0e7824 */ /* 0x000fe400078e0209 */
[----:B------:R-:W-:Y:S02]  /*f860*/  IMAD.SHL.U32 R7, R5, 0x100, RZ ;  /* 0x0000010005077824 */ /* 0x000fe400078e00ff */
[----:B------:R-:W-:Y:S02]  /*f870*/  IMAD.MOV.U32 R13, RZ, RZ, RZ ;  /* 0x000000ffff0d7224 */ /* 0x000fe400078e00ff */
[----:B------:R-:W-:Y:S02]  /*f880*/  IMAD.U32 R15, RZ, RZ, UR27 ;  /* 0x0000001bff0f7e24 */ /* 0x000fe4000f8e00ff */
[----:B------:R-:W-:Y:S02]  /*f890*/  IMAD.MOV.U32 R0, RZ, RZ, R12 ;  /* 0x000000ffff007224 */ /* 0x000fe400078e000c */
[----:B------:R-:W-:-:S07]  /*f8a0*/  IMAD.MOV.U32 R3, RZ, RZ, R11 ;  /* 0x000000ffff037224 */ /* 0x000fce00078e000b */
.L_x_307:
[----:B------:R-:W0:Y:S01]  /*f8b0*/  S2R R5, SR_CgaCtaId ;  /* 0x0000000000057919 */ /* 0x000e220000008800 */
[----:B------:R-:W-:Y:S01]  /*f8c0*/  MOV R2, 0x400 ;  /* 0x0000040000027802 */ /* 0x000fe20000000f00 */
[----:B------:R-:W1:Y:S03]  /*f8d0*/  S2R R4, SR_TID.X ;  /* 0x0000000000047919 */ /* 0x000e660000002100 */
[----:B0-----:R-:W-:Y:S02]  /*f8e0*/  LEA R16, R5, R2, 0x18 ;  /* 0x0000000205107211 */ /* 0x001fe400078ec0ff */
[----:B------:R-:W-:Y:S02]  /*f8f0*/  SHF.L.U32 R2, R0, 0x1f, RZ ;  /* 0x0000001f00027819 */ /* 0x000fe400000006ff */
[----:B-1----:R-:W-:Y:S01]  /*f900*/  LOP3.LUT P1, RZ, R4, 0x7f, RZ, 0xc0, !PT ;  /* 0x0000007f04ff7812 */ /* 0x002fe2000782c0ff */
[----:B------:R-:W-:-:S04]  /*f910*/  IMAD R5, R3, 0x8, R16 ;  /* 0x0000000803057824 */ /* 0x000fc800078e0210 */
[----:B------:R-:W0:Y:S08]  /*f920*/  SYNCS.PHASECHK.TRANS64.TRYWAIT P0, [R5+URZ+0x20], R2 ;  /* 0x00002002050075a7 */ /* 0x000e30000800017f */
[----:B------:R-:W1:Y:S01]  /*f930*/  @!P1 LDC R4, c[0x0][0x500] ;  /* 0x00014000ff049b82 */ /* 0x000e620000000800 */
[----:B0-----:R-:W-:Y:S05]  /*f940*/  @!P0 BRA `(.L_x_305) ;  /* 0x0000000c00a48947 */ /* 0x001fea0003800000 */
.L_x_324:
[----:B------:R-:W-:Y:S01]  /*f950*/  UPRMT UR7, UR26, 0x9910, URZ ;  /* 0x000099101a077896 */ /* 0x000fe2000800003f */
[----:B-1----:R1:W-:Y:S03]  /*f960*/  @!P1 SYNCS.ARRIVE.TRANS64 RZ, [R5+URZ], R4 ;  /* 0x0000000405ff99a7 */ /* 0x0023e6000800003f */
[----:B------:R-:W-:-:S06]  /*f970*/  UISETP.NE.AND UP0, UPT, UR7, 0x2, UPT ;  /* 0x000000020700788c */ /* 0x000fcc000bf05270 */
[----:B------:R-:W-:-:S13]  /*f980*/  PLOP3.LUT P0, PT, PT, PT, UP0, 0x80, 0x0 ;  /* 0x000000000000781c */ /* 0x000fda0003f0f008 */
[----:B-1----:R-:W-:Y:S05]  /*f990*/  @P0 BRA `(.L_x_306) ;  /* 0x0000000000040947 */ /* 0x002fea0003800000 */
[----:B------:R-:W-:Y:S01]  /*f9a0*/  BPT.TRAP 0x1 ;  /* 0x000000040000795c */ /* 0x000fe20000300000 */
.L_x_306:
[C---:B0-----:R-:W-:Y:S01]  /*f9b0*/  IMAD R2, R3.reuse, 0x8000, R16 ;  /* 0x0000800003027824 */ /* 0x041fe200078e0210 */
[----:B------:R-:W-:Y:S01]  /*f9c0*/  R2UR UR19, R16 ;  /* 0x00000000101372ca */ /* 0x000fe200000e0000 */
[----:B------:R-:W-:Y:S01]  /*f9d0*/  IMAD R4, R3, 0x4000, R8 ;  /* 0x0000400003047824 */ /* 0x000fe200078e0208 */
[----:B------:R-:W-:Y:S01]  /*f9e0*/  R2UR UR9, R5 ;  /* 0x00000000050972ca */ /* 0x000fe200000e0000 */
[----:B------:R-:W-:Y:S01]  /*f9f0*/  VIADD R15, R15, 0xffffffff ;  /* 0xffffffff0f0f7836 */ /* 0x000fe20000000000 */
[----:B------:R-:W-:Y:S01]  /*fa00*/  R2UR UR7, R2 ;  /* 0x00000000020772ca */ /* 0x000fe200000e0000 */
[----:B------:R-:W-:Y:S01]  /*fa10*/  UIADD3 UR14, UP0, UR24, 0xf0, URZ ;  /* 0x000000f0180e7890 */ /* 0x000fe2000ff1e03f */
[----:B------:R-:W-:Y:S01]  /*fa20*/  R2UR UR8, R4 ;  /* 0x00000000040872ca */ /* 0x000fe200000e0000 */
[----:B------:R-:W-:Y:S01]  /*fa30*/  UIADD3 UR28, UP1, UR24, 0x1f0, URZ ;  /* 0x000001f0181c7890 */ /* 0x000fe2000ff3e03f */
[----:B------:R-:W-:Y:S01]  /*fa40*/  R2UR UR11, R7 ;  /* 0x00000000070b72ca */ /* 0x000fe200000e0000 */
[----:B------:R-:W-:Y:S01]  /*fa50*/  UIADD3.X UR15, URZ, UR25, URZ, UP0, !UPT ;  /* 0x000000193f0f7290 */ /* 0x000fe200087fe43f */
[----:B------:R-:W-:Y:S01]  /*fa60*/  R2UR UR10, R13 ;  /* 0x000000000d0a72ca */ /* 0x000fe200000e0000 */
[----:B------:R-:W-:Y:S01]  /*fa70*/  VIADD R3, R3, 0x1 ;  /* 0x0000000103037836 */ /* 0x000fe20000000000 */
[----:B------:R-:W-:Y:S01]  /*fa80*/  R2UR UR12, R6 ;  /* 0x00000000060c72ca */ /* 0x000fe200000e0000 */
[----:B------:R-:W-:Y:S01]  /*fa90*/  UIADD3.X UR29, URZ, UR25, URZ, UP1, !UPT ;  /* 0x000000193f1d7290 */ /* 0x000fe20008ffe43f */
[----:B------:R-:W-:Y:S01]  /*faa0*/  R2UR UR21, R14 ;  /* 0x000000000e1572ca */ /* 0x000fe200000e0000 */
[----:B------:R-:W-:Y:S01]  /*fab0*/  UMOV UR16, 0x0 ;  /* 0x0000000000107882 */ /* 0x000fe20000000000 */
[----:B------:R-:W-:Y:S01]  /*fac0*/  ISETP.GT.AND P1, PT, R15, 0x1, PT ;  /* 0x000000010f00780c */ /* 0x000fe20003f24270 */
[----:B------:R-:W-:Y:S01]  /*fad0*/  UIADD3 UR7, UR7, 0x100, URZ ;  /* 0x0000010007077890 */ /* 0x000fe2000fffe03f */
[----:B------:R-:W-:Y:S01]  /*fae0*/  ISETP.NE.AND P0, PT, R3, 0x4, PT ;  /* 0x000000040300780c */ /* 0x000fe20003f05270 */
[----:B------:R-:W-:Y:S01]  /*faf0*/  UIADD3 UR19, UR19, 0x20100, UR8 ;  /* 0x0002010013137890 */ /* 0x000fe2000fffe008 */
[----:B------:R-:W-:Y:S01]  /*fb00*/  VIADD R13, R13, 0x80 ;  /* 0x000000800d0d7836 */ /* 0x000fe20000000000 */
[----:B------:R-:W-:Y:S01]  /*fb10*/  UMOV UR17, 0x10000000 ;  /* 0x1000000000117882 */ /* 0x000fe20000000000 */
[----:B------:R-:W-:Y:S01]  /*fb20*/  UMOV UR30, 0x30000 ;  /* 0x00030000001e7882 */ /* 0x000fe20000000000 */
[----:B------:R-:W-:Y:S01]  /*fb30*/  SEL R5, RZ, 0x1, P0 ;  /* 0x00000001ff057807 */ /* 0x000fe20000000000 */
[----:B------:R-:W-:Y:S01]  /*fb40*/  UMOV UR8, UR7 ;  /* 0x0000000700087c82 */ /* 0x000fe20008000000 */
[----:B------:R-:W-:Y:S01]  /*fb50*/  SEL R3, R3, RZ, P0 ;  /* 0x000000ff03037207 */ /* 0x000fe20000000000 */
[----:B------:R0:W-:Y:S01]  /*fb60*/  UTMALDG.3D [UR8], [UR14], desc[UR16] ;  /* 0x000010080e0075b4 */ /* 0x0001e20008011000 */
[----:B------:R-:W-:Y:S01]  /*fb70*/  LOP3.LUT R0, R0, R5, RZ, 0x3c, !PT ;  /* 0x0000000500007212 */ /* 0x000fe200078e3cff */
[----:B0-----:R-:W-:Y:S01]  /*fb80*/  UMOV UR11, UR21 ;  /* 0x00000015000b7c82 */ /* 0x001fe20008000000 */
[----:B------:R-:W-:-:S02]  /*fb90*/  UMOV UR8, UR19 ;  /* 0x0000001300087c82 */ /* 0x000fc40008000000 */
[----:B------:R0:W-:Y:S02]  /*fba0*/  UTMALDG.3D.MULTICAST [UR8], [UR28], UR30, desc[UR16] ;  /* 0x000010081c0073b4 */ /* 0x0001e4000801181e */
[----:B0-----:R-:W-:Y:S05]  /*fbb0*/  @P1 BRA `(.L_x_307) ;  /* 0xfffffffc003c1947 */ /* 0x001fea000383ffff */
.L_x_304:
[----:B------:R-:W-:Y:S05]  /*fbc0*/  BSYNC B1 ;  /* 0x0000000000017941 */ /* 0x000fea0003800000 */
.L_x_303:
[----:B------:R-:W2:Y:S01]  /*fbd0*/  LDL.LU R17, [R1+0x78] ;  /* 0x0000780001117983 */ /* 0x000ea20000300800 */
[----:B------:R-:W-:Y:S01]  /*fbe0*/  LOP3.LUT P2, RZ, R10, 0xff, RZ, 0xc0, !PT ;  /* 0x000000ff0aff7812 */ /* 0x000fe2000784c0ff */
[----:B------:R-:W-:Y:S01]  /*fbf0*/  VIADD R11, R11, UR20 ;  /* 0x000000140b0b7c36 */ /* 0x000fe20008000000 */
[----:B------:R-:W-:Y:S01]  /*fc00*/  ULDC.64 UR8, c[0x0][0x650] ;  /* 0x0001940000087ab9 */ /* 0x000fe20000000a00 */
[----:B------:R-:W3:Y:S01]  /*fc10*/  LDL.LU R16, [R1+0x7c] ;  /* 0x00007c0001107983 */ /* 0x000ee20000300800 */
[----:B------:R-:W-:Y:S01]  /*fc20*/  IMAD.U32 R4, RZ, RZ, UR20 ;  /* 0x00000014ff047e24 */ /* 0x000fe2000f8e00ff */
[----:B------:R-:W-:Y:S01]  /*fc30*/  BSSY B1, `(.L_x_308) ;  /* 0x0000070000017945 */ /* 0x000fe20003800000 */
[----:B------:R-:W-:Y:S01]  /*fc40*/  ISETP.GT.U32.AND P0, PT, R11, 0x3, PT ;  /* 0x000000030b00780c */ /* 0x000fe20003f04070 */
[----:B------:R-:W-:Y:S01]  /*fc50*/  IMAD.MOV.U32 R5, RZ, RZ, -0x1 ;  /* 0xffffffffff057424 */ /* 0x000fe200078e00ff */
[----:B------:R-:W-:Y:S01]  /*fc60*/  SHF.R.U32.HI R0, RZ, 0x2, R11 ;  /* 0x00000002ff007819 */ /* 0x000fe2000001160b */
[----:B------:R-:W-:Y:S01]  /*fc70*/  IMAD.MOV.U32 R14, RZ, RZ, -0x1 ;  /* 0xffffffffff0e7424 */ /* 0x000fe200078e00ff */
[----:B------:R-:W-:Y:S01]  /*fc80*/  ISETP.LT.U32.AND P0, PT, R4, 0x4, P0 ;  /* 0x000000040400780c */ /* 0x000fe20000701070 */
[----:B------:R-:W-:Y:S01]  /*fc90*/  IMAD.MOV.U32 R6, RZ, RZ, -0x1 ;  /* 0xffffffffff067424 */ /* 0x000fe200078e00ff */
[----:B------:R-:W-:Y:S01]  /*fca0*/  LOP3.LUT R0, R0, 0x1, RZ, 0xc0, !PT ;  /* 0x0000000100007812 */ /* 0x000fe200078ec0ff */
[----:B------:R-:W0:Y:S01]  /*fcb0*/  @P2 S2R R3, SR_CgaCtaId ;  /* 0x0000000000032919 */ /* 0x000e220000008800 */
[----:B------:R-:W-:-:S02]  /*fcc0*/  @P2 MOV R2, 0x400 ;  /* 0x0000040000022802 */ /* 0x000fc40000000f00 */
[----:B------:R-:W-:Y:S01]  /*fcd0*/  ISETP.NE.U32.AND P1, PT, R0, 0x1, PT ;  /* 0x000000010000780c */ /* 0x000fe20003f25070 */
[----:B------:R-:W-:Y:S01]  /*fce0*/  IMAD.U32 R0, RZ, RZ, UR20 ;  /* 0x00000014ff007e24 */ /* 0x000fe2000f8e00ff */
[----:B------:R-:W-:Y:S02]  /*fcf0*/  LOP3.LUT R11, R11, 0x3, RZ, 0xc0, !PT ;  /* 0x000000030b0b7812 */ /* 0x000fe400078ec0ff */
[----:B------:R-:W-:Y:S02]  /*fd00*/  PRMT R10, RZ, 0x7610, R10 ;  /* 0x00007610ff0a7816 */ /* 0x000fe4000000000a */
[----:B------:R-:W-:-:S04]  /*fd10*/  ISETP.GT.U32.AND P1, PT, R0, 0x3, !P1 ;  /* 0x000000030000780c */ /* 0x000fc80004f24070 */
[----:B------:R-:W-:Y:S02]  /*fd20*/  SEL R0, RZ, 0x1, !P1 ;  /* 0x00000001ff007807 */ /* 0x000fe40004800000 */
[----:B0-----:R-:W-:Y:S02]  /*fd30*/  @P2 LEA R2, R3, R2, 0x18 ;  /* 0x0000000203022211 */ /* 0x001fe400078ec0ff */
[----:B------:R-:W-:Y:S02]  /*fd40*/  SEL R3, RZ, 0x1, !P0 ;  /* 0x00000001ff037807 */ /* 0x000fe40004000000 */
[----:B------:R0:W-:Y:S02]  /*fd50*/  @P2 SYNCS.ARRIVE.TRANS64.A1T0 RZ, [R2+URZ+0x58], RZ ;  /* 0x000058ff02ff29a7 */ /* 0x0001e4000810003f */
[----:B------:R-:W-:Y:S02]  /*fd60*/  LOP3.LUT R12, R0, R12, R3, 0x96, !PT ;  /* 0x0000000c000c7212 */ /* 0x000fe400078e9603 */
[----:B------:R-:W-:-:S02]  /*fd70*/  PRMT R0, RZ, 0x7610, R0 ;  /* 0x00007610ff007816 */ /* 0x000fc40000000000 */
[----:B---3--:R-:W-:-:S04]  /*fd80*/  IADD3 R16, P2, R16, UR22, RZ ;  /* 0x0000001610107c10 */ /* 0x008fc8000ff5e0ff */
[----:B--2---:R-:W-:Y:S01]  /*fd90*/  IADD3.X R17, R17, UR18, RZ, P2, !PT ;  /* 0x0000001211117c10 */ /* 0x004fe200097fe4ff */
[----:B------:R0:W-:Y:S01]  /*fda0*/  STL [R1+0x7c], R16 ;  /* 0x00007c1001007387 */ /* 0x0001e20000100800 */
[----:B------:R-:W-:-:S03]  /*fdb0*/  ISETP.GE.U32.AND P2, PT, R16, UR8, PT ;  /* 0x0000000810007c0c */ /* 0x000fc6000bf46070 */
[----:B------:R0:W-:Y:S01]  /*fdc0*/  STL [R1+0x78], R17 ;  /* 0x0000781101007387 */ /* 0x0001e20000100800 */
[----:B------:R-:W-:-:S13]  /*fdd0*/  ISETP.GE.U32.AND.EX P0, PT, R17, UR9, PT, P2 ;  /* 0x0000000911007c0c */ /* 0x000fda000bf06120 */
[----:B0-----:R-:W-:Y:S05]  /*fde0*/  @P0 BRA `(.L_x_309) ;  /* 0x0000000400500947 */ /* 0x001fea0003800000 */
[----:B------:R-:W-:Y:S01]  /*fdf0*/  ULDC.64 UR8, c[0x0][0x628] ;  /* 0x00018a0000087ab9 */ /* 0x000fe20000000a00 */
[----:B------:R-:W0:Y:S01]  /*fe00*/  S2R R13, SR_CTAID.X ;  /* 0x00000000000d7919 */ /* 0x000e220000002500 */
[----:B------:R-:W-:Y:S01]  /*fe10*/  ISETP.NE.U32.AND P0, PT, RZ, UR8, PT ;  /* 0x00000008ff007c0c */ /* 0x000fe2000bf05070 */
[----:B------:R-:W-:Y:S01]  /*fe20*/  ULDC UR10, c[0x0][0x630] ;  /* 0x00018c00000a7ab9 */ /* 0x000fe20000000800 */
[----:B------:R-:W-:Y:S01]  /*fe30*/  IMAD.MOV.U32 R2, RZ, RZ, R16 ;  /* 0x000000ffff027224 */ /* 0x000fe200078e0010 */
[----:B------:R-:W1:Y:S01]  /*fe40*/  S2R R0, SR_CTAID.Y ;  /* 0x0000000000007919 */ /* 0x000e620000002600 */
[----:B------:R-:W-:Y:S01]  /*fe50*/  ISETP.NE.AND.EX P0, PT, RZ, UR9, PT, P0 ;  /* 0x00000009ff007c0c */ /* 0x000fe2000bf05300 */
[----:B------:R-:W-:-:S12]  /*fe60*/  IMAD.MOV.U32 R3, RZ, RZ, R17 ;  /* 0x000000ffff037224 */ /* 0x000fd800078e0011 */
[----:B------:R-:W-:Y:S05]  /*fe70*/  @!P0 BRA `(.L_x_310) ;  /* 0x0000000000288947 */ /* 0x000fea0003800000 */
[----:B------:R-:W-:Y:S02]  /*fe80*/  ULDC UR7, c[0x0][0x634] ;  /* 0x00018d0000077ab9 */ /* 0x000fe40000000800 */
[----:B------:R-:W-:-:S05]  /*fe90*/  IADD3 R7, P0, R16, UR7, RZ ;  /* 0x0000000710077c10 */ /* 0x000fca000ff1e0ff */
[----:B------:R-:W-:-:S04]  /*fea0*/  IMAD.X R15, RZ, RZ, R17, P0 ;  /* 0x000000ffff0f7224 */ /* 0x000fc800000e0611 */
[----:B------:R-:W-:-:S04]  /*feb0*/  IMAD.WIDE.U32 R4, R15, UR8, RZ ;  /* 0x000000080f047c25 */ /* 0x000fc8000f8e00ff */
[----:B------:R-:W-:-:S04]  /*fec0*/  IMAD.WIDE.U32 R4, P0, R7, UR9, R4 ;  /* 0x0000000907047c25 */ /* 0x000fc8000f800004 */
[----:B------:R-:W-:-:S04]  /*fed0*/  IMAD.WIDE.U32 R6, R7, UR8, RZ ;  /* 0x0000000807067c25 */ /* 0x000fc8000f8e00ff */
[----:B------:R-:W-:Y:S01]  /*fee0*/  IMAD.X R3, RZ, RZ, RZ, P0 ;  /* 0x000000ffff037224 */ /* 0x000fe200000e06ff */
[----:B------:R-:W-:Y:S01]  /*fef0*/  IADD3 RZ, P0, R7, R4, RZ ;  /* 0x0000000407ff7210 */ /* 0x000fe20007f1e0ff */
[----:B------:R-:W-:-:S04]  /*ff00*/  IMAD.MOV.U32 R2, RZ, RZ, R5 ;  /* 0x000000ffff027224 */ /* 0x000fc800078e0005 */
[----:B------:R-:W-:-:S08]  /*ff10*/  IMAD.WIDE.U32.X R2, R15, UR9, R2, P0 ;  /* 0x000000090f027c25 */ /* 0x000fd000080e0402 */
.L_x_310:
[--C-:B------:R-:W-:Y:S01]  /*ff20*/  SHF.R.U64 R6, R2, UR10, R3.reuse ;  /* 0x0000000a02067c19 */ /* 0x100fe20008001203 */
[----:B------:R-:W-:Y:S01]  /*ff30*/  ULDC.64 UR8, c[0x0][0x620] ;  /* 0x0001880000087ab9 */ /* 0x000fe20000000a00 */
[----:B------:R-:W-:Y:S01]  /*ff40*/  SHF.R.U32.HI R2, RZ, UR10, R3 ;  /* 0x0000000aff027c19 */ /* 0x000fe20008011603 */
[----:B------:R-:W-:Y:S01]  /*ff50*/  IMAD.MOV.U32 R3, RZ, RZ, R17 ;  /* 0x000000ffff037224 */ /* 0x000fe200078e0011 */
[----:B------:R-:W-:Y:S01]  /*ff60*/  IADD3 R5, P0, RZ, -R6, RZ ;  /* 0x80000006ff057210 */ /* 0x000fe20007f1e0ff */
[----:B------:R-:W-:Y:S01]  /*ff70*/  ULDC UR7, c[0x0][0x150] ;  /* 0x0000540000077ab9 */ /* 0x000fe20000000800 */
[----:B0-----:R-:W-:Y:S01]  /*ff80*/  I2FP.F32.U32 R7, R13 ;  /* 0x0000000d00077245 */ /* 0x001fe20000201000 */
[----:B------:R-:W0:Y:S01]  /*ff90*/  LDC R18, c[0x0][0x144] ;  /* 0x00005100ff127b82 */ /* 0x000e220000000800 */
[----:B------:R-:W-:Y:S01]  /*ffa0*/  ULDC.64 UR10, c[0x0][0x640] ;  /* 0x00019000000a7ab9 */ /* 0x000fe20000000a00 */
[----:B------:R-:W-:Y:S01]  /*ffb0*/  IMAD.X R2, RZ, RZ, ~R2, P0 ;  /* 0x000000ffff027224 */ /* 0x000fe200000e0e02 */
[----:B------:R-:W-:-:S03]  /*ffc0*/  ISETP.NE.U32.AND P0, PT, RZ, UR10, PT ;  /* 0x0000000aff007c0c */ /* 0x000fc6000bf05070 */
[----:B------:R-:W-:Y:S01]  /*ffd0*/  IMAD R4, R2, UR8, RZ ;  /* 0x0000000802047c24 */ /* 0x000fe2000f8e02ff */
[----:B------:R-:W-:Y:S01]  /*ffe0*/  ISETP.NE.AND.EX P0, PT, RZ, UR11, PT, P0 ;  /* 0x0000000bff007c0c */ /* 0x000fe2000bf05300 */
[----:B------:R-:W-:Y:S01]  /*fff0*/  IMAD.MOV.U32 R2, RZ, RZ, R16 ;  /* 0x000000ffff027224 */ /* 0x000fe200078e0010 */
[----:B------:R-:W2:Y:S03]  /*10000*/  LDC R15, c[0x0][0x148] ;  /* 0x00005200ff0f7b82 */ /* 0x000ea60000000800 */
[----:B------:R-:W-:Y:S01]  /*10010*/  IMAD.WIDE.U32 R2, R5, UR8, R2 ;  /* 0x0000000805027c25 */ /* 0x000fe2000f8e0002 */
[----:B------:R-:W-:-:S03]  /*10020*/  ULDC UR8, c[0x0][0x154] ;  /* 0x0000550000087ab9 */ /* 0x000fc60000000800 */
[----:B------:R-:W-:Y:S02]  /*10030*/  IMAD R5, R5, UR9, R4 ;  /* 0x0000000905057c24 */ /* 0x000fe4000f8e0204 */
[----:B------:R-:W-:Y:S01]  /*10040*/  FMUL R4, R7, UR7 ;  /* 0x0000000707047c20 */ /* 0x000fe20008400000 */
[----:B------:R-:W-:Y:S01]  /*10050*/  ULDC UR7, c[0x0][0x618] ;  /* 0x0001860000077ab9 */ /* 0x000fe20000000800 */
[----:B------:R-:W-:Y:S01]  /*10060*/  ULDC UR9, c[0x0][0x608] ;  /* 0x0001820000097ab9 */ /* 0x000fe20000000800 */
[----:B------:R-:W-:-:S03]  /*10070*/  IMAD.IADD R3, R3, 0x1, R5 ;  /* 0x0000000103037824 */ /* 0x000fc600078e0205 */
[----:B------:R-:W3:Y:S02]  /*10080*/  F2I.U32.TRUNC.NTZ R4, R4 ;  /* 0x0000000400047305 */ /* 0x000ee4000020f000 */
[----:B------:R-:W-:Y:S02]  /*10090*/  SHF.R.U64 R7, R2, UR7, R3 ;  /* 0x0000000702077c19 */ /* 0x000fe40008001203 */
[----:B-1----:R-:W-:-:S05]  /*100a0*/  I2FP.F32.U32 R2, R0 ;  /* 0x0000000000027245 */ /* 0x002fca0000201000 */
[----:B------:R-:W-:Y:S01]  /*100b0*/  FMUL R5, R2, UR8 ;  /* 0x0000000802057c20 */ /* 0x000fe20008400000 */
[----:B------:R-:W-:Y:S01]  /*100c0*/  SHF.R.U32.HI R2, RZ, UR7, R3 ;  /* 0x00000007ff027c19 */ /* 0x000fe20008011603 */
[----:B------:R-:W-:Y:S02]  /*100d0*/  ULDC UR7, c[0x0][0x658] ;  /* 0x0001960000077ab9 */ /* 0x000fe40000000800 */
[----:B------:R1:W4:Y:S01]  /*100e0*/  F2I.U32.TRUNC.NTZ R19, R5 ;  /* 0x0000000500137305 */ /* 0x000322000020f000 */
[----:B------:R-:W-:Y:S01]  /*100f0*/  SHF.R.U64 R16, R7, UR9, R2 ;  /* 0x0000000907107c19 */ /* 0x000fe20008001202 */
[----:B---3--:R-:W-:Y:S01]  /*10100*/  IMAD.MOV R4, RZ, RZ, -R4 ;  /* 0x000000ffff047224 */ /* 0x008fe200078e0a04 */
[----:B------:R-:W-:-:S03]  /*10110*/  SHF.R.U32.HI R3, RZ, UR9, R2 ;  /* 0x00000009ff037c19 */ /* 0x000fc60008011602 */
[----:B0-----:R-:W-:Y:S01]  /*10120*/  IMAD R13, R18, R4, R13 ;  /* 0x00000004120d7224 */ /* 0x001fe200078e020d */
[--C-:B------:R-:W-:Y:S02]  /*10130*/  SHF.R.U64 R14, R16, UR7, R3.reuse ;  /* 0x00000007100e7c19 */ /* 0x100fe40008001203 */
[----:B------:R-:W-:-:S03]  /*10140*/  SHF.R.U32.HI R17, RZ, UR7, R3 ;  /* 0x00000007ff117c19 */ /* 0x000fc60008011603 */
[----:B------:R-:W-:Y:S02]  /*10150*/  IMAD.MOV.U32 R2, RZ, RZ, R14 ;  /* 0x000000ffff027224 */ /* 0x000fe400078e000e */
[----:B------:R-:W-:Y:S01]  /*10160*/  IMAD.MOV.U32 R3, RZ, RZ, R17 ;  /* 0x000000ffff037224 */ /* 0x000fe200078e0011 */
[----:B-12-4-:R-:W-:Y:S06]  /*10170*/  @!P0 BRA `(.L_x_311) ;  /* 0x0000000000288947 */ /* 0x016fec0003800000 */
[----:B------:R-:W-:Y:S02]  /*10180*/  ULDC UR7, c[0x0][0x64c] ;  /* 0x0001930000077ab9 */ /* 0x000fe40000000800 */
[----:B------:R-:W-:-:S05]  /*10190*/  IADD3 R3, P0, R14, UR7, RZ ;  /* 0x000000070e037c10 */ /* 0x000fca000ff1e0ff */
[----:B------:R-:W-:-:S04]  /*101a0*/  IMAD.X R17, RZ, RZ, R17, P0 ;  /* 0x000000ffff117224 */ /* 0x000fc800000e0611 */
[----:B------:R-:W-:-:S04]  /*101b0*/  IMAD.WIDE.U32 R4, R17, UR10, RZ ;  /* 0x0000000a11047c25 */ /* 0x000fc8000f8e00ff */
[----:B------:R-:W-:-:S04]  /*101c0*/  IMAD.WIDE.U32 R4, P0, R3, UR11, R4 ;  /* 0x0000000b03047c25 */ /* 0x000fc8000f800004 */
[----:B------:R-:W-:-:S04]  /*101d0*/  IMAD.WIDE.U32 R2, R3, UR10, RZ ;  /* 0x0000000a03027c25 */ /* 0x000fc8000f8e00ff */
[----:B------:R-:W-:Y:S01]  /*101e0*/  IMAD.MOV.U32 R2, RZ, RZ, R5 ;  /* 0x000000ffff027224 */ /* 0x000fe200078e0005 */
[----:B------:R-:W-:Y:S01]  /*101f0*/  IADD3 RZ, P1, R3, R4, RZ ;  /* 0x0000000403ff7210 */ /* 0x000fe20007f3e0ff */
[----:B------:R-:W-:-:S04]  /*10200*/  IMAD.X R3, RZ, RZ, RZ, P0 ;  /* 0x000000ffff037224 */ /* 0x000fc800000e06ff */
[----:B------:R-:W-:-:S08]  /*10210*/  IMAD.WIDE.U32.X R2, R17, UR11, R2, P1 ;  /* 0x0000000b11027c25 */ /* 0x000fd000088e0402 */
.L_x_311:
[----:B------:R-:W-:Y:S01]  /*10220*/  ULDC UR7, c[0x0][0x648] ;  /* 0x0001920000077ab9 */ /* 0x000fe20000000800 */
[----:B------:R-:W-:Y:S01]  /*10230*/  LOP3.LUT R16, R16, UR6, RZ, 0xc0, !PT ;  /* 0x0000000610107c12 */ /* 0x000fe2000f8ec0ff */
[----:B------:R-:W-:Y:S01]  /*10240*/  IMAD.MOV R19, RZ, RZ, -R19 ;  /* 0x000000ffff137224 */ /* 0x000fe200078e0a13 */
[----:B------:R-:W-:Y:S01]  /*10250*/  SHF.R.U64 R3, R2, UR7, R3 ;  /* 0x0000000702037c19 */ /* 0x000fe20008001203 */
[----:B------:R-:W-:Y:S01]  /*10260*/  ULDC UR7, c[0x0][0x638] ;  /* 0x00018e0000077ab9 */ /* 0x000fe20000000800 */
[----:B------:R-:W-:Y:S01]  /*10270*/  LOP3.LUT R7, R7, UR4, RZ, 0xc0, !PT ;  /* 0x0000000407077c12 */ /* 0x000fe2000f8ec0ff */
[----:B------:R-:W-:Y:S01]  /*10280*/  @P4 IMAD R13, R15, R19, R0 ;  /* 0x000000130f0d4224 */ /* 0x000fe200078e0200 */
[----:B------:R-:W-:Y:S01]  /*10290*/  ULDC UR8, c[0x0][0x610] ;  /* 0x0001840000087ab9 */ /* 0x000fe20000000800 */
[----:B------:R-:W-:Y:S02]  /*102a0*/  IMAD.MOV R5, RZ, RZ, -R3 ;  /* 0x000000ffff057224 */ /* 0x000fe400078e0a03 */
[----:B------:R-:W-:-:S02]  /*102b0*/  IMAD R16, R3, UR5, R16 ;  /* 0x0000000503107c24 */ /* 0x000fc4000f8e0210 */
[----:B------:R-:W-:Y:S01]  /*102c0*/  IMAD R14, R5, UR7, R14 ;  /* 0x00000007050e7c24 */ /* 0x000fe2000f8e020e */
[----:B------:R-:W-:Y:S01]  /*102d0*/  ULDC UR7, c[0x0][0x600] ;  /* 0x0001800000077ab9 */ /* 0x000fe20000000800 */
[----:B------:R-:W-:Y:S02]  /*102e0*/  IMAD R13, R16, UR8, R13 ;  /* 0x00000008100d7c24 */ /* 0x000fe4000f8e020d */
[----:B------:R-:W-:Y:S02]  /*102f0*/  IMAD R2, R14, UR7, R7 ;  /* 0x000000070e027c24 */ /* 0x000fe4000f8e0207 */
[----:B------:R-:W-:-:S03]  /*10300*/  IMAD.MOV.U32 R0, RZ, RZ, 0x1 ;  /* 0x00000001ff007424 */ /* 0x000fc600078e00ff */
[----:B------:R-:W-:Y:S02]  /*10310*/  SEL R14, R2, R13, !P4 ;  /* 0x0000000d020e7207 */ /* 0x000fe40006000000 */
[----:B------:R-:W-:-:S07]  /*10320*/  SEL R5, R13, R2, !P4 ;  /* 0x000000020d057207 */ /* 0x000fce0006000000 */
.L_x_309:
[----:B------:R-:W-:Y:S05]  /*10330*/  BSYNC B1 ;  /* 0x0000000000017941 */ /* 0x000fea0003800000 */
.L_x_308:
[----:B------:R-:W-:-:S13]  /*10340*/  LOP3.LUT P0, RZ, R0, 0xff, RZ, 0xc0, !PT ;  /* 0x000000ff00ff7812 */ /* 0x000fda000780c0ff */
[----:B------:R-:W-:Y:S05]  /*10350*/  @P0 BRA `(.L_x_312) ;  /* 0xfffffff400200947 */ /* 0x000fea000383ffff */
[----:B------:R-:W-:Y:S05]  /*10360*/  BSYNC B0 ;  /* 0x0000000000007941 */ /* 0x000fea0003800000 */
.L_x_301:
[----:B------:R-:W-:-:S03]  /*10370*/  UMOV UR7, 0xffffffff ;  /* 0xffffffff00077882 */ /* 0x000fc60000000000 */
[----:B------:R-:W-:Y:S05]  /*10380*/  BRA.DIV UR7, `(.L_x_313) ;  /* 0x0000000607287947 */ /* 0x000fea000b800000 */
[----:B------:R-:W-:-:S13]  /*10390*/  ELECT P0, URZ, PT ;  /* 0x00000000003f782f */ /* 0x000fda0003800000 */
.L_x_327:
[----:B------:R-:W-:Y:S04]  /*103a0*/  BSSY B0, `(.L_x_314) ;  /* 0x000002c000007945 */ /* 0x000fe80003800000 */
[----:B------:R-:W-:Y:S05]  /*103b0*/  @!P0 BRA `(.L_x_315) ;  /* 0x0000000000a88947 */ /* 0x000fea0003800000 */
[----:B------:R-:W-:-:S04]  /*103c0*/  ULOP3.LUT UR7, UR13, 0x2, URZ, 0xfc, !UPT ;  /* 0x000000020d077892 */ /* 0x000fc8000f8efc3f */
[----:B------:R-:W-:-:S06]  /*103d0*/  UISETP.NE.AND UP0, UPT, UR7, 0x3, UPT ;  /* 0x000000030700788c */ /* 0x000fcc000bf05270 */
[----:B------:R-:W-:-:S13]  /*103e0*/  PLOP3.LUT P0, PT, PT, PT, UP0, 0x80, 0x0 ;  /* 0x000000000000781c */ /* 0x000fda0003f0f008 */
[----:B------:R-:W-:Y:S05]  /*103f0*/  @!P0 BRA `(.L_x_316) ;  /* 0x0000000000048947 */ /* 0x000fea0003800000 */
[----:B------:R-:W-:Y:S01]  /*10400*/  BPT.TRAP 0x1 ;  /* 0x000000040000795c */ /* 0x000fe20000300000 */
.L_x_316:
[----:B------:R-:W0:Y:S01]  /*10410*/  S2R R3, SR_CgaCtaId ;  /* 0x0000000000037919 */ /* 0x000e220000008800 */
[----:B------:R-:W-:Y:S02]  /*10420*/  MOV R0, 0x400 ;  /* 0x0000040000007802 */ /* 0x000fe40000000f00 */
[----:B------:R-:W-:Y:S02]  /*10430*/  SHF.L.U32 R2, R12, 0x1f, RZ ;  /* 0x0000001f0c027819 */ /* 0x000fe400000006ff */
[----:B0-----:R-:W-:-:S05]  /*10440*/  LEA R0, R3, R0, 0x18 ;  /* 0x0000000003007211 */ /* 0x001fca00078ec0ff */
[----:B------:R-:W-:-:S04]  /*10450*/  VIADD R0, R0, 0x20 ;  /* 0x0000002000007836 */ /* 0x000fc80000000000 */
[C---:B------:R-:W-:Y:S02]  /*10460*/  IMAD R5, R11.reuse, 0x8, R0 ;  /* 0x000000080b057824 */ /* 0x040fe400078e0200 */
[----:B------:R-:W-:Y:S02]  /*10470*/  VIADD R11, R11, 0x1 ;  /* 0x000000010b0b7836 */ /* 0x000fe40000000000 */
[----:B------:R-:W0:Y:S03]  /*10480*/  SYNCS.PHASECHK.TRANS64.TRYWAIT P0, [R5+URZ], R2 ;  /* 0x00000002050075a7 */ /* 0x000e26000800017f */
[----:B------:R-:W-:-:S04]  /*10490*/  ISETP.NE.AND P1, PT, R11, 0x4, PT ;  /* 0x000000040b00780c */ /* 0x000fc80003f25270 */
[----:B------:R-:W-:Y:S02]  /*104a0*/  SEL R3, RZ, 0x1, P1 ;  /* 0x00000001ff037807 */ /* 0x000fe40000800000 */
[----:B------:R-:W-:Y:S02]  /*104b0*/  SEL R11, R11, RZ, P1 ;  /* 0x000000ff0b0b7207 */ /* 0x000fe40000800000 */
[----:B------:R-:W-:-:S03]  /*104c0*/  LOP3.LUT R12, R12, R3, RZ, 0x3c, !PT ;  /* 0x000000030c0c7212 */ /* 0x000fc600078e3cff */
[----:B------:R-:W-:Y:S01]  /*104d0*/  IMAD R7, R11, 0x8, R0 ;  /* 0x000000080b077824 */ /* 0x000fe200078e0200 */
[----:B------:R-:W-:Y:S01]  /*104e0*/  SHF.L.U32 R4, R12, 0x1f, RZ ;  /* 0x0000001f0c047819 */ /* 0x000fe200000006ff */
[----:B0-----:R-:W-:Y:S06]  /*104f0*/  @!P0 BRA `(.L_x_317) ;  /* 0x0000000000ec8947 */ /* 0x001fec0003800000 */
.L_x_328:
[----:B------:R-:W1:Y:S01]  /*10500*/  SYNCS.PHASECHK.TRANS64.TRYWAIT P0, [R7+URZ], R4 ;  /* 0x00000004070075a7 */ /* 0x000e62000800017f */
[----:B0-----:R-:W-:-:S05]  /*10510*/  VIADD R2, R11, 0x1 ;  /* 0x000000010b027836 */ /* 0x001fca0000000000 */
[----:B------:R-:W-:-:S04]  /*10520*/  ISETP.NE.AND P1, PT, R2, 0x4, PT ;  /* 0x000000040200780c */ /* 0x000fc80003f25270 */
[----:B------:R-:W-:Y:S02]  /*10530*/  SEL R3, RZ, 0x1, P1 ;  /* 0x00000001ff037807 */ /* 0x000fe40000800000 */
[----:B------:R-:W-:Y:S02]  /*10540*/  SEL R9, R2, RZ, P1 ;  /* 0x000000ff02097207 */ /* 0x000fe40000800000 */
[----:B------:R-:W-:-:S03]  /*10550*/  LOP3.LUT R11, R12, R3, RZ, 0x3c, !PT ;  /* 0x000000030c0b7212 */ /* 0x000fc600078e3cff */
[----:B------:R-:W-:Y:S01]  /*10560*/  IMAD R6, R9, 0x8, R0 ;  /* 0x0000000809067824 */ /* 0x000fe200078e0200 */
[----:B------:R-:W-:Y:S01]  /*10570*/  SHF.L.U32 R5, R11, 0x1f, RZ ;  /* 0x0000001f0b057819 */ /* 0x000fe200000006ff */
[----:B-1----:R-:W-:Y:S06]  /*10580*/  @!P0 BRA `(.L_x_318) ;  /* 0x0000000000dc8947 */ /* 0x002fec0003800000 */
.L_x_329:
[----:B------:R-:W1:Y:S01]  /*10590*/  SYNCS.PHASECHK.TRANS64.TRYWAIT P0, [R6+URZ], R5 ;  /* 0x00000005060075a7 */ /* 0x000e62000800017f */
[----:B------:R-:W-:-:S05]  /*105a0*/  VIADD R2, R9, 0x1 ;  /* 0x0000000109027836 */ /* 0x000fca0000000000 */
[----:B------:R-:W-:-:S04]  /*105b0*/  ISETP.NE.AND P1, PT, R2, 0x4, PT ;  /* 0x000000040200780c */ /* 0x000fc80003f25270 */
[----:B0-----:R-:W-:Y:S02]  /*105c0*/  SEL R4, RZ, 0x1, P1 ;  /* 0x00000001ff047807 */ /* 0x001fe40000800000 */
[----:B------:R-:W-:Y:S02]  /*105d0*/  SEL R3, R2, RZ, P1 ;  /* 0x000000ff02037207 */ /* 0x000fe40000800000 */
[----:B------:R-:W-:Y:S01]  /*105e0*/  LOP3.LUT R4, R11, R4, RZ, 0x3c, !PT ;  /* 0x000000040b047212 */ /* 0x000fe200078e3cff */
[----:B-1----:R-:W-:Y:S06]  /*105f0*/  @!P0 BRA `(.L_x_319) ;  /* 0x0000000000d48947 */ /* 0x002fec0003800000 */
.L_x_330:
[----:B------:R-:W-:Y:S01]  /*10600*/  IMAD R3, R3, 0x8, R0 ;  /* 0x0000000803037824 */ /* 0x000fe200078e0200 */
[----:B------:R-:W-:-:S07]  /*10610*/  SHF.L.U32 R0, R4, 0x1f, RZ ;  /* 0x0000001f04007819 */ /* 0x000fce00000006ff */
.L_x_320:
[----:B-1----:R1:W2:Y:S02]  /*10620*/  SYNCS.PHASECHK.TRANS64.TRYWAIT P0, [R3+URZ], R0 ;  /* 0x00000000030075a7 */ /* 0x0022a4000800017f */
[----:B--2---:R-:W-:Y:S05]  /*10630*/  @!P0 NANOSLEEP.SYNCS 0x989680 ;  /* 0x009896800000895d */ /* 0x004fea0003900000 */
[----:B------:R-:W2:Y:S02]  /*10640*/  @!P0 SYNCS.PHASECHK.TRANS64 P0, [R3+URZ], R0 ;  /* 0x00000000030085a7 */ /* 0x000ea4000800007f */
[----:B--2---:R-:W-:Y:S05]  /*10650*/  @!P0 BRA `(.L_x_320) ;  /* 0xfffffffc00f08947 */ /* 0x004fea000383ffff */
.L_x_315:
[----:B------:R-:W-:Y:S05]  /*10660*/  BSYNC B0 ;  /* 0x0000000000007941 */ /* 0x000fea0003800000 */
.L_x_314:
[----:B------:R-:W-:Y:S05]  /*10670*/  EXIT ;  /* 0x000000000000794d */ /* 0x000fea0003800000 */
.L_x_21:
[----:B-1----:R-:W-:-:S04]  /*10680*/  IMAD.U32 R3, RZ, RZ, UR6 ;  /* 0x00000006ff037e24 */ /* 0x002fc8000f8e00ff */
[----:B------:R1:W2:Y:S03]  /*10690*/  SYNCS.PHASECHK.TRANS64.TRYWAIT P0, [R3+URZ], R0 ;  /* 0x00000000030075a7 */ /* 0x0002a6000800017f */
[----:B--2---:R-:W-:Y:S05]  /*106a0*/  @!P0 NANOSLEEP.SYNCS 0x989680 ;  /* 0x009896800000895d */ /* 0x004fea0003900000 */
[----:B------:R-:W2:Y:S02]  /*106b0*/  @!P0 SYNCS.PHASECHK.TRANS64 P0, [R3+URZ], R0 ;  /* 0x00000000030085a7 */ /* 0x000ea4000800007f */
[----:B--2---:R-:W-:Y:S05]  /*106c0*/  @!P0 BRA `(.L_x_21) ;  /* 0xfffffffc00ec8947 */ /* 0x004fea000383ffff */
[----:B------:R-:W-:Y:S05]  /*106d0*/  BRA `(.L_x_20) ;  /* 0xffffff1400d07947 */ /* 0x000fea000383ffff */
.L_x_27:
[----:B-----5:R2:W-:Y:S02]  /*106e0*/  STL [R1+0x88], R0 ;  /* 0x0000880001007387 */ /* 0x0205e40000100800 */
[----:B--2---:R-:W-:-:S04]  /*106f0*/  IMAD.U32 R0, RZ, RZ, UR16 ;  /* 0x00000010ff007e24 */ /* 0x004fc8000f8e00ff */
[----:B------:R2:W3:Y:S03]  /*10700*/  SYNCS.PHASECHK.TRANS64.TRYWAIT P0, [R0+URZ], R229 ;  /* 0x000000e5000075a7 */ /* 0x0004e6000800017f */
[----:B---3--:R-:W-:Y:S05]  /*10710*/  @!P0 NANOSLEEP.SYNCS 0x989680 ;  /* 0x009896800000895d */ /* 0x008fea0003900000 */
[----:B------:R2:W3:Y:S02]  /*10720*/  @!P0 SYNCS.PHASECHK.TRANS64 P0, [R0+URZ], R229 ;  /* 0x000000e5000085a7 */ /* 0x0004e4000800007f */
[----:B--2---:R2:W5:Y:S02]  /*10730*/  LDL.LU R0, [R1+0x88] ;  /* 0x0000880001007983 */ /* 0x0045640000300800 */
[----:B--23--:R-:W-:Y:S05]  /*10740*/  @!P0 BRA `(.L_x_27) ;  /* 0xfffffffc00e48947 */ /* 0x00cfea000383ffff */
[----:B------:R-:W-:Y:S05]  /*10750*/  BRA `(.L_x_26) ;  /* 0xffffff28009c7947 */ /* 0x000fea000383ffff */
.L_x_302:
[----:B------:R-:W-:Y:S01]  /*10760*/  BSSY B1, `(.L_x_321) ;  /* 0x0000006000017945 */ /* 0x000fe20003800000 */
[----:B------:R-:W-:-:S07]  /*10770*/  IMAD.MOV.U32 R0, RZ, RZ, -0x1 ;  /* 0xffffffffff007424 */ /* 0x000fce00078e00ff */
[----:B------:R-:W-:Y:S05]  /*10780*/  WARPSYNC.COLLECTIVE R0, `(.L_x_322) ;  /* 0x00000000000c7348 */ /* 0x000fea0003c00000 */
[----:B------:R-:W-:Y:S02]  /*10790*/  ELECT P0, UR62, PT ;  /* 0x00000000003e782f */ /* 0x000fe40003800000 */
[----:B------:R-:W-:Y:S01]  /*107a0*/  MOV R0, UR62 ;  /* 0x0000003e00007c02 */ /* 0x000fe20008000f00 */
[----:B------:R-:W-:Y:S10]  /*107b0*/  ENDCOLLECTIVE ;  /* 0x000000000000791b */ /* 0x000ff40003800000 */
.L_x_322:
[----:B------:R-:W-:Y:S05]  /*107c0*/  BSYNC B1 ;  /* 0x0000000000017941 */ /* 0x000fea0003800000 */
.L_x_321:
[----:B------:R-:W-:Y:S05]  /*107d0*/  BRA `(.L_x_323) ;  /* 0xfffffff0000c7947 */ /* 0x000fea000383ffff */
.L_x_305:
[----:B0-----:R0:W2:Y:S02]  /*107e0*/  SYNCS.PHASECHK.TRANS64.TRYWAIT P0, [R5+URZ+0x20], R2 ;  /* 0x00002002050075a7 */ /* 0x0010a4000800017f */
[----:B--2---:R-:W-:Y:S05]  /*107f0*/  @!P0 NANOSLEEP.SYNCS 0x989680 ;  /* 0x009896800000895d */ /* 0x004fea0003900000 */
[----:B------:R-:W2:Y:S02]  /*10800*/  @!P0 SYNCS.PHASECHK.TRANS64 P0, [R5+URZ+0x20], R2 ;  /* 0x00002002050085a7 */ /* 0x000ea4000800007f */
[----:B--2---:R-:W-:Y:S05]  /*10810*/  @!P0 BRA `(.L_x_305) ;  /* 0xfffffffc00f08947 */ /* 0x004fea000383ffff */
[----:B------:R-:W-:Y:S05]  /*10820*/  BRA `(.L_x_324) ;  /* 0xfffffff000487947 */ /* 0x000fea000383ffff */
.L_x_313:
[----:B------:R-:W-:Y:S01]  /*10830*/  BSSY B0, `(.L_x_325) ;  /* 0x0000006000007945 */ /* 0x000fe20003800000 */
[----:B------:R-:W-:-:S07]  /*10840*/  IMAD.MOV.U32 R0, RZ, RZ, -0x1 ;  /* 0xffffffffff007424 */ /* 0x000fce00078e00ff */
[----:B------:R-:W-:Y:S05]  /*10850*/  WARPSYNC.COLLECTIVE R0, `(.L_x_326) ;  /* 0x00000000000c7348 */ /* 0x000fea0003c00000 */
[----:B------:R-:W-:Y:S02]  /*10860*/  ELECT P0, UR62, PT ;  /* 0x00000000003e782f */ /* 0x000fe40003800000 */
[----:B------:R-:W-:Y:S01]  /*10870*/  MOV R0, UR62 ;  /* 0x0000003e00007c02 */ /* 0x000fe20008000f00 */
[----:B------:R-:W-:Y:S10]  /*10880*/  ENDCOLLECTIVE ;  /* 0x000000000000791b */ /* 0x000ff40003800000 */
.L_x_326:
[----:B------:R-:W-:Y:S05]  /*10890*/  BSYNC B0 ;  /* 0x0000000000007941 */ /* 0x000fea0003800000 */
.L_x_325:
[----:B------:R-:W-:Y:S05]  /*108a0*/  BRA `(.L_x_327) ;  /* 0xfffffff800bc7947 */ /* 0x000fea000383ffff */
.L_x_317:
[----:B0-----:R0:W1:Y:S02]  /*108b0*/  SYNCS.PHASECHK.TRANS64.TRYWAIT P0, [R5+URZ], R2 ;  /* 0x00000002050075a7 */ /* 0x001064000800017f */
[----:B-1----:R-:W-:Y:S05]  /*108c0*/  @!P0 NANOSLEEP.SYNCS 0x989680 ;  /* 0x009896800000895d */ /* 0x002fea0003900000 */
[----:B------:R-:W1:Y:S02]  /*108d0*/  @!P0 SYNCS.PHASECHK.TRANS64 P0, [R5+URZ], R2 ;  /* 0x00000002050085a7 */ /* 0x000e64000800007f */
[----:B-1----:R-:W-:Y:S05]  /*108e0*/  @!P0 BRA `(.L_x_317) ;  /* 0xfffffffc00f08947 */ /* 0x002fea000383ffff */
[----:B------:R-:W-:Y:S05]  /*108f0*/  BRA `(.L_x_328) ;  /* 0xfffffffc00007947 */ /* 0x000fea000383ffff */
.L_x_318:
[----:B0-----:R0:W1:Y:S02]  /*10900*/  SYNCS.PHASECHK.TRANS64.TRYWAIT P0, [R7+URZ], R4 ;  /* 0x00000004070075a7 */ /* 0x001064000800017f */
[----:B-1----:R-:W-:Y:S05]  /*10910*/  @!P0 NANOSLEEP.SYNCS 0x989680 ;  /* 0x009896800000895d */ /* 0x002fea0003900000 */
[----:B------:R-:W1:Y:S02]  /*10920*/  @!P0 SYNCS.PHASECHK.TRANS64 P0, [R7+URZ], R4 ;  /* 0x00000004070085a7 */ /* 0x000e64000800007f */
[----:B-1----:R-:W-:Y:S05]  /*10930*/  @!P0 BRA `(.L_x_318) ;  /* 0xfffffffc00f08947 */ /* 0x002fea000383ffff */
[----:B------:R-:W-:Y:S05]  /*10940*/  BRA `(.L_x_329) ;  /* 0xfffffffc00107947 */ /* 0x000fea000383ffff */
.L_x_319:
[----:B0-----:R0:W1:Y:S02]  /*10950*/  SYNCS.PHASECHK.TRANS64.TRYWAIT P0, [R6+URZ], R5 ;  /* 0x00000005060075a7 */ /* 0x001064000800017f */
[----:B-1----:R-:W-:Y:S05]  /*10960*/  @!P0 NANOSLEEP.SYNCS 0x989680 ;  /* 0x009896800000895d */ /* 0x002fea0003900000 */
[----:B------:R-:W1:Y:S02]  /*10970*/  @!P0 SYNCS.PHASECHK.TRANS64 P0, [R6+URZ], R5 ;  /* 0x00000005060085a7 */ /* 0x000e64000800007f */
[----:B-1----:R-:W-:Y:S05]  /*10980*/  @!P0 BRA `(.L_x_319) ;  /* 0xfffffffc00f08947 */ /* 0x002fea000383ffff */
[----:B------:R-:W-:Y:S05]  /*10990*/  BRA `(.L_x_330) ;  /* 0xfffffffc00187947 */ /* 0x000fea000383ffff */
.L_x_331:
[----:B------:R-:W-:-:S00]  /*109a0*/  BRA `(.L_x_331) ;  /* 0xfffffffc00fc7947 */ /* 0x000fc0000383ffff */
[----:B------:R-:W-:-:S00]  /*109b0*/  NOP ;  /* 0x0000000000007918 */ /* 0x000fc00000000000 */
        /* <DEDUP_REMOVED lines=12> */
.L_x_332:


//--------------------- .nv.shared._ZN7cutlass13device_kernelINS_4gemm6kernel13GemmUniversalIN4cute5tupleIJiiiiEEENS1_10collective13CollectiveMmaINS1_37MainloopSm90TmaGmmaWarpSpecializedFP8ILi4ENS5_IJNS4_1CILi2EEENSA_ILi1EEESC_EEENS1_35KernelTmaWarpSpecializedCooperativeEEENS5_IJNSA_ILi256EEENSA_ILi128EEESH_EEENS_12float_e4m3_tENS5_IJlSC_lEEESJ_SK_NS4_8TiledMMAINS4_8MMA_AtomIJNS4_4SM904GMMA31MMA_64x128x32_F32E4M3E4M3_SS_TNILNSO_7ScaleInE1ELSQ_1EEEEEENS4_6LayoutISD_NS5_IJSC_NSA_ILi0EEESU_EEEEENS5_IJNS4_10UnderscoreESX_SX_EEEEENS4_13SM90_TMA_LOADENS4_14ComposedLayoutINS4_7SwizzleILi3ELi4ELi3EEENS4_18smem_ptr_flag_bitsILi8EEENST_INS5_IJNSA_ILi8EEESH_EEENS5_IJSH_SC_EEEEEEEvNS4_8identityENS4_23SM90_TMA_LOAD_MULTICASTES1A_vS1B_EENS_8epilogue10collective6detail29Sm90TmaWarpSpecializedAdapterINS1F_15DefaultEpilogueISJ_SK_SK_NS1E_6thread17LinearCombinationISJ_Li1EffLNS1J_9ScaleType4KindE0ELNS_15FloatRoundStyleE2ESJ_EENS1_15EpilogueDefaultEEEEEvvEEEEvNT_6ParamsE --------------------------
	.section	.nv.shared._ZN7cutlass13device_kernelINS_4gemm6kernel13GemmUniversalIN4cute5tupleIJiiiiEEENS1_10collective13CollectiveMmaINS1_37MainloopSm90TmaGmmaWarpSpecializedFP8ILi4ENS5_IJNS4_1CILi2EEENSA_ILi1EEESC_EEENS1_35KernelTmaWarpSpecializedCooperativeEEENS5_IJNSA_ILi256EEENSA_ILi128EEESH_EEENS_12float_e4m3_tENS5_IJlSC_lEEESJ_SK_NS4_8TiledMMAINS4_8MMA_AtomIJNS4_4SM904GMMA31MMA_64x128x32_F32E4M3E4M3_SS_TNILNSO_7ScaleInE1ELSQ_1EEEEEENS4_6LayoutISD_NS5_IJSC_NSA_ILi0EEESU_EEEEENS5_IJNS4_10UnderscoreESX_SX_EEEEENS4_13SM90_TMA_LOADENS4_14ComposedLayoutINS4_7SwizzleILi3ELi4ELi3EEENS4_18smem_ptr_flag_bitsILi8EEENST_INS5_IJNSA_ILi8EEESH_EEENS5_IJSH_SC_EEEEEEEvNS4_8identityENS4_23SM90_TMA_LOAD_MULTICASTES1A_vS1B_EENS_8epilogue10collective6detail29Sm90TmaWarpSpecializedAdapterINS1F_15DefaultEpilogueISJ_SK_SK_NS1E_6thread17LinearCombinationISJ_Li1EffLNS1J_9ScaleType4KindE0ELNS_15FloatRoundStyleE2ESJ_EENS1_15EpilogueDefaultEEEEEvvEEEEvNT_6ParamsE,"aw",@nobits
	.sectionflags	@""
	.align	16
	.zero		1024


//--------------------- .nv.shared.reserved.0     --------------------------
	.section	.nv.shared.reserved.0,"aw",@nobits
	.weak		__nv_reservedSMEM_offset_0_alias
	.size		__nv_reservedSMEM_offset_0_alias, 0, 0
	.other		__nv_reservedSMEM_offset_0_alias,@"STO_CUDA_RESERVED_SHARED STV_DEFAULT"
__nv_reservedSMEM_offset_0_alias:
	.zero		0


//--------------------- .nv.global                --------------------------
	.section	.nv.global,"aw",@nobits
.nv.global:
	.type		_ZN40_INTERNAL_596c83c4_4_k_cu_63a12416_177624cute1_E,@object
	.size		_ZN40_INTERNAL_596c83c4_4_k_cu_63a12416_177624cute1_E,(_ZN40_INTERNAL_596c83c4_4_k_cu_63a12416_177624cuda3std3__45__cpo6cbeginE - _ZN40_INTERNAL_596c83c4_4_k_cu_63a12416_177624cute1_E)
_ZN40_INTERNAL_596c83c4_4_k_cu_63a12416_177624cute1_E:
	.zero		1
	.type		_ZN40_INTERNAL_596c83c4_4_k_cu_63a12416_177624cuda3std3__45__cpo6cbeginE,@object
	.size		_ZN40_INTERNAL_596c83c4_4_k_cu_63a12416_177624cuda3std3__45__cpo6cbeginE,(_ZN40_INTERNAL_596c83c4_4_k_cu_63a12416_177624cuda3std3__48in_placeE - _ZN40_INTERNAL_596c83c4_4_k_cu_63a12416_177624cuda3std3__45__cpo6cbeginE)
_ZN40_INTERNAL_596c83c4_4_k_cu_63a12416_177624cuda3std3__45__cpo6cbeginE:
	.zero		1
	.type		_ZN40_INTERNAL_596c83c4_4_k_cu_63a12416_177624cuda3std3__48in_placeE,@object
	.size		_ZN40_INTERNAL_596c83c4_4_k_cu_63a12416_177624cuda3std3__48in_placeE,(_ZN40_INTERNAL_596c83c4_4_k_cu_63a12416_177624cuda3std6ranges3__45__cpo9iter_moveE - _ZN40_INTERNAL_596c83c4_4_k_cu_63a12416_177624cuda3std3__48in_placeE)
_ZN40_INTERNAL_596c83c4_4_k_cu_63a12416_177624cuda3std3__48in_placeE:
	.zero		1
	.type		_ZN40_INTERNAL_596c83c4_4_k_cu_63a12416_177624cuda3std6ranges3__45__cpo9iter_moveE,@object
	.size		_ZN40_INTERNAL_596c83c4_4_k_cu_63a12416_177624cuda3std6ranges3__45__cpo9iter_moveE,(_ZN40_INTERNAL_596c83c4_4_k_cu_63a12416_177624cuda3std3__45__cpo5beginE - _ZN40_INTERNAL_596c83c4_4_k_cu_63a12416_177624cuda3std6ranges3__45__cpo9iter_moveE)
_ZN40_INTERNAL_596c83c4_4_k_cu_63a12416_177624cuda3std6ranges3__45__cpo9iter_moveE:
	.zero		1
	.type		_ZN40_INTERNAL_596c83c4_4_k_cu_63a12416_177624cuda3std3__45__cpo5beginE,@object
	.size		_ZN40_INTERNAL_596c83c4_4_k_cu_63a12416_177624cuda3std3__45__cpo5beginE,(_ZN40_INTERNAL_596c83c4_4_k_cu_63a12416_177624cuda3std3__442_GLOBAL__N__596c83c4_4_k_cu_63a12416_177626ignoreE - _ZN40_INTERNAL_596c83c4_4_k_cu_63a12416_177624cuda3std3__45__cpo5beginE)
_ZN40_INTERNAL_596c83c4_4_k_cu_63a12416_177624cuda3std3__45__cpo5beginE:
	.zero		1
	.type		_ZN40_INTERNAL_596c83c4_4_k_cu_63a12416_177624cuda3std3__442_GLOBAL__N__596c83c4_4_k_cu_63a12416_177626ignoreE,@object
	.size		_ZN40_INTERNAL_596c83c4_4_k_cu_63a12416_177624cuda3std3__442_GLOBAL__N__596c83c4_4_k_cu_63a12416_177626ignoreE,(_ZN40_INTERNAL_596c83c4_4_k_cu_63a12416_177624cute7productE - _ZN40_INTERNAL_596c83c4_4_k_cu_63a12416_177624cuda3std3__442_GLOBAL__N__596c83c4_4_k_cu_63a12416_177626ignoreE)
_ZN40_INTERNAL_596c83c4_4_k_cu_63a12416_177624cuda3std3__442_GLOBAL__N__596c83c4_4_k_cu_63a12416_177626ignoreE:
	.zero		1
	.type		_ZN40_INTERNAL_596c83c4_4_k_cu_63a12416_177624cute7productE,@object
	.size		_ZN40_INTERNAL_596c83c4_4_k_cu_63a12416_177624cute7productE,(_ZN40_INTERNAL_596c83c4_4_k_cu_63a12416_177624cuda3std3__45__cpo3endE - _ZN40_INTERNAL_596c83c4_4_k_cu_63a12416_177624cute7productE)
_ZN40_INTERNAL_596c83c4_4_k_cu_63a12416_177624cute7productE:
	.zero		1
	.type		_ZN40_INTERNAL_596c83c4_4_k_cu_63a12416_177624cuda3std3__45__cpo3endE,@object
	.size		_ZN40_INTERNAL_596c83c4_4_k_cu_63a12416_177624cuda3std3__45__cpo3endE,(_ZN40_INTERNAL_596c83c4_4_k_cu_63a12416_177624cuda3std3__419piecewise_constructE - _ZN40_INTERNAL_596c83c4_4_k_cu_63a12416_177624cuda3std3__45__cpo3endE)
_ZN40_INTERNAL_596c83c4_4_k_cu_63a12416_177624cuda3std3__45__cpo3endE:
	.zero		1
	.type		_ZN40_INTERNAL_596c83c4_4_k_cu_63a12416_177624cuda3std3__419piecewise_constructE,@object
	.size		_ZN40_INTERNAL_596c83c4_4_k_cu_63a12416_177624cuda3std3__419piecewise_constructE,(_ZN40_INTERNAL_596c83c4_4_k_cu_63a12416_177624cuda3std3__45__cpo4cendE - _ZN40_INTERNAL_596c83c4_4_k_cu_63a12416_177624cuda3std3__419piecewise_constructE)
_ZN40_INTERNAL_596c83c4_4_k_cu_63a12416_177624cuda3std3__419piecewise_constructE:
	.zero		1
	.type		_ZN40_INTERNAL_596c83c4_4_k_cu_63a12416_177624cuda3std3__45__cpo4cendE,@object
	.size		_ZN40_INTERNAL_596c83c4_4_k_cu_63a12416_177624cuda3std3__45__cpo4cendE,(_ZN40_INTERNAL_596c83c4_4_k_cu_63a12416_177624cuda3std6ranges3__45__cpo4swapE - _ZN40_INTERNAL_596c83c4_4_k_cu_63a12416_177624cuda3std3__45__cpo4cendE)
_ZN40_INTERNAL_596c83c4_4_k_cu_63a12416_177624cuda3std3__45__cpo4cendE:
	.zero		1
	.type		_ZN40_INTERNAL_596c83c4_4_k_cu_63a12416_177624cuda3std6ranges3__45__cpo4swapE,@object
	.size		_ZN40_INTERNAL_596c83c4_4_k_cu_63a12416_177624cuda3std6ranges3__45__cpo4swapE,(.L_7 - _ZN40_INTERNAL_596c83c4_4_k_cu_63a12416_177624cuda3std6ranges3__45__cpo4swapE)
_ZN40_INTERNAL_596c83c4_4_k_cu_63a12416_177624cuda3std6ranges3__45__cpo4swapE:
	.zero		1
.L_7:


//--------------------- .nv.constant0._ZN7cutlass13device_kernelINS_4gemm6kernel13GemmUniversalIN4cute5tupleIJiiiiEEENS1_10collective13CollectiveMmaINS1_37MainloopSm90TmaGmmaWarpSpecializedFP8ILi4ENS5_IJNS4_1CILi2EEENSA_ILi1EEESC_EEENS1_35KernelTmaWarpSpecializedCooperativeEEENS5_IJNSA_ILi256EEENSA_ILi128EEESH_EEENS_12float_e4m3_tENS5_IJlSC_lEEESJ_SK_NS4_8TiledMMAINS4_8MMA_AtomIJNS4_4SM904GMMA31MMA_64x128x32_F32E4M3E4M3_SS_TNILNSO_7ScaleInE1ELSQ_1EEEEEENS4_6LayoutISD_NS5_IJSC_NSA_ILi0EEESU_EEEEENS5_IJNS4_10UnderscoreESX_SX_EEEEENS4_13SM90_TMA_LOADENS4_14ComposedLayoutINS4_7SwizzleILi3ELi4ELi3EEENS4_18smem_ptr_flag_bitsILi8EEENST_INS5_IJNSA_ILi8EEESH_EEENS5_IJSH_SC_EEEEEEEvNS4_8identityENS4_23SM90_TMA_LOAD_MULTICASTES1A_vS1B_EENS_8epilogue10collective6detail29Sm90TmaWarpSpecializedAdapterINS1F_15DefaultEpilogueISJ_SK_SK_NS1E_6thread17LinearCombinationISJ_Li1EffLNS1J_9ScaleType4KindE0ELNS_15FloatRoundStyleE2ESJ_EENS1_15EpilogueDefaultEEEEEvvEEEEvNT_6ParamsE --------------------------
	.section	.nv.constant0._ZN7cutlass13device_kernelINS_4gemm6kernel13GemmUniversalIN4cute5tupleIJiiiiEEENS1_10collective13CollectiveMmaINS1_37MainloopSm90TmaGmmaWarpSpecializedFP8ILi4ENS5_IJNS4_1CILi2EEENSA_ILi1EEESC_EEENS1_35KernelTmaWarpSpecializedCooperativeEEENS5_IJNSA_ILi256EEENSA_ILi128EEESH_EEENS_12float_e4m3_tENS5_IJlSC_lEEESJ_SK_NS4_8TiledMMAINS4_8MMA_AtomIJNS4_4SM904GMMA31MMA_64x128x32_F32E4M3E4M3_SS_TNILNSO_7ScaleInE1ELSQ_1EEEEEENS4_6LayoutISD_NS5_IJSC_NSA_ILi0EEESU_EEEEENS5_IJNS4_10UnderscoreESX_SX_EEEEENS4_13SM90_TMA_LOADENS4_14ComposedLayoutINS4_7SwizzleILi3ELi4ELi3EEENS4_18smem_ptr_flag_bitsILi8EEENST_INS5_IJNSA_ILi8EEESH_EEENS5_IJSH_SC_EEEEEEEvNS4_8identityENS4_23SM90_TMA_LOAD_MULTICASTES1A_vS1B_EENS_8epilogue10collective6detail29Sm90TmaWarpSpecializedAdapterINS1F_15DefaultEpilogueISJ_SK_SK_NS1E_6thread17LinearCombinationISJ_Li1EffLNS1J_9ScaleType4KindE0ELNS_15FloatRoundStyleE2ESJ_EENS1_15EpilogueDefaultEEEEEvvEEEEvNT_6ParamsE,"a",@progbits
	.sectionflags	@""
	.align	4
.nv.constant0._ZN7cutlass13device_kernelINS_4gemm6kernel13GemmUniversalIN4cute5tupleIJiiiiEEENS1_10collective13CollectiveMmaINS1_37MainloopSm90TmaGmmaWarpSpecializedFP8ILi4ENS5_IJNS4_1CILi2EEENSA_ILi1EEESC_EEENS1_35KernelTmaWarpSpecializedCooperativeEEENS5_IJNSA_ILi256EEENSA_ILi128EEESH_EEENS_12float_e4m3_tENS5_IJlSC_lEEESJ_SK_NS4_8TiledMMAINS4_8MMA_AtomIJNS4_4SM904GMMA31MMA_64x128x32_F32E4M3E4M3_SS_TNILNSO_7ScaleInE1ELSQ_1EEEEEENS4_6LayoutISD_NS5_IJSC_NSA_ILi0EEESU_EEEEENS5_IJNS4_10UnderscoreESX_SX_EEEEENS4_13SM90_TMA_LOADENS4_14ComposedLayoutINS4_7SwizzleILi3ELi4ELi3EEENS4_18smem_ptr_flag_bitsILi8EEENST_INS5_IJNSA_ILi8EEESH_EEENS5_IJSH_SC_EEEEEEEvNS4_8identityENS4_23SM90_TMA_LOAD_MULTICASTES1A_vS1B_EENS_8epilogue10collective6detail29Sm90TmaWarpSpecializedAdapterINS1F_15DefaultEpilogueISJ_SK_SK_NS1E_6thread17LinearCombinationISJ_Li1EffLNS1J_9ScaleType4KindE0ELNS_15FloatRoundStyleE2ESJ_EENS1_15EpilogueDefaultEEEEEvvEEEEvNT_6ParamsE:
	.zero		1664


//--------------------- SYMBOLS --------------------------

	.type		.nv.reservedSmem.offset0,@object
	.size		.nv.reservedSmem.offset0,0x4
